//
// Generated by NVIDIA NVVM Compiler
//
// Compiler Build ID: CL-36424714
// Cuda compilation tools, release 13.0, V13.0.88
// Based on NVVM 20.0.0
//

.version 9.0
.target sm_100
.address_size 64

	// .globl	_Z23quantum_training_kernelPKfPfmi
.global .align 4 .b8 __cudart_i2opi_f[24] = {65, 144, 67, 60, 153, 149, 98, 219, 192, 221, 52, 245, 209, 87, 39, 252, 41, 21, 68, 78, 110, 131, 249, 162};

.visible .entry _Z23quantum_training_kernelPKfPfmi(
	.param .u64 .ptr .align 1 _Z23quantum_training_kernelPKfPfmi_param_0,
	.param .u64 .ptr .align 1 _Z23quantum_training_kernelPKfPfmi_param_1,
	.param .u64 _Z23quantum_training_kernelPKfPfmi_param_2,
	.param .u32 _Z23quantum_training_kernelPKfPfmi_param_3
)
{
	.local .align 4 .b8 	__local_depot0[28];
	.reg .b64 	%SP;
	.reg .b64 	%SPL;
	.reg .pred 	%p<37>;
	.reg .b32 	%r<98>;
	.reg .b32 	%f<263>;
	.reg .b64 	%rd<90>;
	.reg .b64 	%fd<10>;

	mov.u64 	%SPL, __local_depot0;
	ld.param.u64 	%rd38, [_Z23quantum_training_kernelPKfPfmi_param_0];
	ld.param.u64 	%rd39, [_Z23quantum_training_kernelPKfPfmi_param_1];
	ld.param.u64 	%rd37, [_Z23quantum_training_kernelPKfPfmi_param_2];
	ld.param.u32 	%r32, [_Z23quantum_training_kernelPKfPfmi_param_3];
	cvta.to.global.u64 	%rd1, %rd38;
	cvta.to.global.u64 	%rd2, %rd39;
	add.u64 	%rd3, %SPL, 0;
	add.u64 	%rd4, %SPL, 0;
	mov.u32 	%r33, %ctaid.x;
	mov.u32 	%r34, %ntid.x;
	mov.u32 	%r35, %tid.x;
	mad.lo.s32 	%r1, %r33, %r34, %r35;
	setp.ge.s32 	%p1, %r1, %r32;
	@%p1 bra 	$L__BB0_41;
	setp.lt.u64 	%p2, %rd37, 2;
	mov.f32 	%f251, 0f00000000;
	@%p2 bra 	$L__BB0_24;
	cvt.rn.f32.u64 	%f1, %rd37;
	ld.global.f32 	%f244, [%rd1];
	mov.f32 	%f245, 0f00000000;
	mov.b64 	%rd78, 1;
	mov.f32 	%f251, %f245;
$L__BB0_3:
	mov.f32 	%f3, %f244;
	shl.b64 	%rd43, %rd78, 2;
	add.s64 	%rd44, %rd1, %rd43;
	ld.global.f32 	%f244, [%rd44];
	sub.f32 	%f48, %f244, %f3;
	mul.f32 	%f49, %f48, 0f447A0000;
	abs.f32 	%f50, %f49;
	mul.f32 	%f51, %f50, 0f4038AA3B;
	ex2.approx.ftz.f32 	%f52, %f51;
	add.f32 	%f53, %f52, 0f3F800000;
	rcp.approx.ftz.f32 	%f54, %f53;
	fma.rn.f32 	%f55, %f54, 0fC0000000, 0f3F800000;
	setp.ge.f32 	%p3, %f50, 0f41102CB4;
	selp.f32 	%f56, 0f3F800000, %f55, %p3;
	copysign.f32 	%f57, %f49, %f56;
	mul.f32 	%f58, %f49, %f49;
	fma.rn.f32 	%f59, %f58, 0f3C80F082, 0fBD563CAE;
	fma.rn.f32 	%f60, %f59, %f58, 0f3E085941;
	fma.rn.f32 	%f61, %f60, %f58, 0fBEAAA9ED;
	fma.rn.f32 	%f62, %f61, %f58, 0f00000000;
	fma.rn.f32 	%f63, %f62, %f49, %f49;
	setp.ge.f32 	%p4, %f50, 0f3F19999A;
	selp.f32 	%f7, %f57, %f63, %p4;
	mov.f32 	%f249, 0f00000000;
	mov.b32 	%r89, 0;
	mov.b32 	%r37, %f7;
$L__BB0_4:
	shr.u32 	%r38, %r37, %r89;
	and.b32  	%r39, %r38, 1;
	setp.eq.b32 	%p5, %r39, 1;
	not.pred 	%p6, %p5;
	@%p6 bra 	$L__BB0_14;
	cvt.rn.f64.u32 	%fd1, %r89;
	mul.f64 	%fd2, %fd1, 0d401921FB54442D18;
	mul.f64 	%fd3, %fd2, 0d3FA0000000000000;
	add.s32 	%r40, %r1, 1;
	cvt.rn.f64.s32 	%fd4, %r40;
	mul.f64 	%fd5, %fd3, %fd4;
	cvt.rn.f32.f64 	%f9, %fd5;
	mul.f32 	%f64, %f9, 0f3F22F983;
	cvt.rni.s32.f32 	%r93, %f64;
	cvt.rn.f32.s32 	%f65, %r93;
	fma.rn.f32 	%f66, %f65, 0fBFC90FDA, %f9;
	fma.rn.f32 	%f67, %f65, 0fB3A22168, %f66;
	fma.rn.f32 	%f248, %f65, 0fA7C234C5, %f67;
	abs.f32 	%f11, %f9;
	setp.ltu.f32 	%p7, %f11, 0f47CE4780;
	@%p7 bra 	$L__BB0_13;
	setp.neu.f32 	%p8, %f11, 0f7F800000;
	@%p8 bra 	$L__BB0_8;
	mov.f32 	%f70, 0f00000000;
	mul.rn.f32 	%f248, %f9, %f70;
	mov.b32 	%r93, 0;
	bra.uni 	$L__BB0_13;
$L__BB0_8:
	mov.b32 	%r4, %f9;
	shl.b32 	%r42, %r4, 8;
	or.b32  	%r5, %r42, -2147483648;
	mov.b64 	%rd81, 0;
	mov.b32 	%r90, 0;
	mov.u64 	%rd79, __cudart_i2opi_f;
	mov.u64 	%rd80, %rd4;
$L__BB0_9:
	.pragma "nounroll";
	ld.global.nc.u32 	%r43, [%rd79];
	mad.wide.u32 	%rd47, %r43, %r5, %rd81;
	shr.u64 	%rd81, %rd47, 32;
	st.local.u32 	[%rd80], %rd47;
	add.s32 	%r90, %r90, 1;
	add.s64 	%rd80, %rd80, 4;
	add.s64 	%rd79, %rd79, 4;
	setp.ne.s32 	%p9, %r90, 6;
	@%p9 bra 	$L__BB0_9;
	shr.u32 	%r44, %r4, 23;
	st.local.u32 	[%rd4+24], %rd81;
	and.b32  	%r8, %r44, 31;
	and.b32  	%r45, %r44, 224;
	add.s32 	%r46, %r45, -128;
	shr.u32 	%r47, %r46, 5;
	mul.wide.u32 	%rd48, %r47, 4;
	sub.s64 	%rd12, %rd4, %rd48;
	ld.local.u32 	%r91, [%rd12+24];
	ld.local.u32 	%r92, [%rd12+20];
	setp.eq.s32 	%p10, %r8, 0;
	@%p10 bra 	$L__BB0_12;
	shf.l.wrap.b32 	%r91, %r92, %r91, %r8;
	ld.local.u32 	%r48, [%rd12+16];
	shf.l.wrap.b32 	%r92, %r48, %r92, %r8;
$L__BB0_12:
	shr.u32 	%r49, %r91, 30;
	shf.l.wrap.b32 	%r50, %r92, %r91, 2;
	shl.b32 	%r51, %r92, 2;
	shr.u32 	%r52, %r50, 31;
	add.s32 	%r53, %r52, %r49;
	neg.s32 	%r54, %r53;
	setp.lt.s32 	%p11, %r4, 0;
	selp.b32 	%r93, %r54, %r53, %p11;
	xor.b32  	%r55, %r50, %r4;
	shr.s32 	%r56, %r50, 31;
	xor.b32  	%r57, %r56, %r50;
	xor.b32  	%r58, %r56, %r51;
	cvt.u64.u32 	%rd49, %r57;
	shl.b64 	%rd50, %rd49, 32;
	cvt.u64.u32 	%rd51, %r58;
	or.b64  	%rd52, %rd50, %rd51;
	cvt.rn.f64.s64 	%fd6, %rd52;
	mul.f64 	%fd7, %fd6, 0d3BF921FB54442D19;
	cvt.rn.f32.f64 	%f68, %fd7;
	neg.f32 	%f69, %f68;
	setp.lt.s32 	%p12, %r55, 0;
	selp.f32 	%f248, %f69, %f68, %p12;
$L__BB0_13:
	mul.rn.f32 	%f71, %f248, %f248;
	and.b32  	%r60, %r93, 1;
	setp.eq.b32 	%p13, %r60, 1;
	selp.f32 	%f72, 0f3F800000, %f248, %p13;
	fma.rn.f32 	%f73, %f71, %f72, 0f00000000;
	fma.rn.f32 	%f74, %f71, 0f37CBAC00, 0fBAB607ED;
	selp.f32 	%f75, %f74, 0fB94D4153, %p13;
	selp.f32 	%f76, 0f3D2AAABB, 0f3C0885E4, %p13;
	fma.rn.f32 	%f77, %f75, %f71, %f76;
	selp.f32 	%f78, 0fBEFFFFFF, 0fBE2AAAA8, %p13;
	fma.rn.f32 	%f79, %f77, %f71, %f78;
	fma.rn.f32 	%f80, %f79, %f73, %f72;
	and.b32  	%r61, %r93, 2;
	setp.eq.s32 	%p14, %r61, 0;
	mov.f32 	%f81, 0f00000000;
	sub.f32 	%f82, %f81, %f80;
	selp.f32 	%f83, %f80, %f82, %p14;
	add.f32 	%f249, %f249, %f83;
$L__BB0_14:
	add.s32 	%r89, %r89, 1;
	setp.ne.s32 	%p15, %r89, 32;
	@%p15 bra 	$L__BB0_4;
	fma.rn.f32 	%f245, %f7, %f249, %f245;
	mul.f32 	%f84, %f245, 0f3F22F983;
	cvt.rni.s32.f32 	%r97, %f84;
	cvt.rn.f32.s32 	%f85, %r97;
	fma.rn.f32 	%f86, %f85, 0fBFC90FDA, %f245;
	fma.rn.f32 	%f87, %f85, 0fB3A22168, %f86;
	fma.rn.f32 	%f250, %f85, 0fA7C234C5, %f87;
	abs.f32 	%f19, %f245;
	setp.ltu.f32 	%p16, %f19, 0f47CE4780;
	@%p16 bra 	$L__BB0_23;
	setp.neu.f32 	%p17, %f19, 0f7F800000;
	@%p17 bra 	$L__BB0_18;
	mov.f32 	%f90, 0f00000000;
	mul.rn.f32 	%f250, %f245, %f90;
	mov.b32 	%r97, 0;
	bra.uni 	$L__BB0_23;
$L__BB0_18:
	mov.b32 	%r19, %f245;
	shl.b32 	%r63, %r19, 8;
	or.b32  	%r20, %r63, -2147483648;
	mov.b64 	%rd82, 0;
	mov.b32 	%r94, 0;
$L__BB0_19:
	.pragma "nounroll";
	mul.wide.u32 	%rd54, %r94, 4;
	mov.u64 	%rd55, __cudart_i2opi_f;
	add.s64 	%rd56, %rd55, %rd54;
	ld.global.nc.u32 	%r64, [%rd56];
	mad.wide.u32 	%rd57, %r64, %r20, %rd82;
	shr.u64 	%rd82, %rd57, 32;
	add.s64 	%rd58, %rd3, %rd54;
	st.local.u32 	[%rd58], %rd57;
	add.s32 	%r94, %r94, 1;
	setp.ne.s32 	%p18, %r94, 6;
	@%p18 bra 	$L__BB0_19;
	shr.u32 	%r65, %r19, 23;
	st.local.u32 	[%rd3+24], %rd82;
	and.b32  	%r23, %r65, 31;
	and.b32  	%r66, %r65, 224;
	add.s32 	%r67, %r66, -128;
	shr.u32 	%r68, %r67, 5;
	mul.wide.u32 	%rd59, %r68, 4;
	sub.s64 	%rd15, %rd3, %rd59;
	ld.local.u32 	%r95, [%rd15+24];
	ld.local.u32 	%r96, [%rd15+20];
	setp.eq.s32 	%p19, %r23, 0;
	@%p19 bra 	$L__BB0_22;
	shf.l.wrap.b32 	%r95, %r96, %r95, %r23;
	ld.local.u32 	%r69, [%rd15+16];
	shf.l.wrap.b32 	%r96, %r69, %r96, %r23;
$L__BB0_22:
	shr.u32 	%r70, %r95, 30;
	shf.l.wrap.b32 	%r71, %r96, %r95, 2;
	shl.b32 	%r72, %r96, 2;
	shr.u32 	%r73, %r71, 31;
	add.s32 	%r74, %r73, %r70;
	neg.s32 	%r75, %r74;
	setp.lt.s32 	%p20, %r19, 0;
	selp.b32 	%r97, %r75, %r74, %p20;
	xor.b32  	%r76, %r71, %r19;
	shr.s32 	%r77, %r71, 31;
	xor.b32  	%r78, %r77, %r71;
	xor.b32  	%r79, %r77, %r72;
	cvt.u64.u32 	%rd60, %r78;
	shl.b64 	%rd61, %rd60, 32;
	cvt.u64.u32 	%rd62, %r79;
	or.b64  	%rd63, %rd61, %rd62;
	cvt.rn.f64.s64 	%fd8, %rd63;
	mul.f64 	%fd9, %fd8, 0d3BF921FB54442D19;
	cvt.rn.f32.f64 	%f88, %fd9;
	neg.f32 	%f89, %f88;
	setp.lt.s32 	%p21, %r76, 0;
	selp.f32 	%f250, %f89, %f88, %p21;
$L__BB0_23:
	add.s32 	%r81, %r97, 1;
	mul.rn.f32 	%f91, %f250, %f250;
	and.b32  	%r82, %r97, 1;
	setp.eq.b32 	%p22, %r82, 1;
	selp.f32 	%f92, %f250, 0f3F800000, %p22;
	fma.rn.f32 	%f93, %f91, %f92, 0f00000000;
	fma.rn.f32 	%f94, %f91, 0f37CBAC00, 0fBAB607ED;
	selp.f32 	%f95, 0fB94D4153, %f94, %p22;
	selp.f32 	%f96, 0f3C0885E4, 0f3D2AAABB, %p22;
	fma.rn.f32 	%f97, %f95, %f91, %f96;
	selp.f32 	%f98, 0fBE2AAAA8, 0fBEFFFFFF, %p22;
	fma.rn.f32 	%f99, %f97, %f91, %f98;
	fma.rn.f32 	%f100, %f99, %f93, %f92;
	and.b32  	%r83, %r81, 2;
	setp.eq.s32 	%p23, %r83, 0;
	mov.f32 	%f101, 0f00000000;
	sub.f32 	%f102, %f101, %f100;
	selp.f32 	%f103, %f100, %f102, %p23;
	cvt.rn.f32.u64 	%f104, %rd78;
	mul.f32 	%f105, %f104, 0fBDCCCCCD;
	div.rn.f32 	%f106, %f105, %f1;
	fma.rn.f32 	%f107, %f106, 0f3BBB989D, 0f3F000000;
	cvt.sat.f32.f32 	%f108, %f107;
	mov.f32 	%f109, 0f4B400001;
	mov.f32 	%f110, 0f437C0000;
	fma.rm.f32 	%f111, %f108, %f110, %f109;
	add.f32 	%f112, %f111, 0fCB40007F;
	neg.f32 	%f113, %f112;
	fma.rn.f32 	%f114, %f106, 0f3FB8AA3B, %f113;
	fma.rn.f32 	%f115, %f106, 0f32A57060, %f114;
	mov.b32 	%r84, %f111;
	shl.b32 	%r85, %r84, 23;
	mov.b32 	%f116, %r85;
	ex2.approx.ftz.f32 	%f117, %f115;
	mul.f32 	%f118, %f117, %f116;
	fma.rn.f32 	%f251, %f118, %f103, %f251;
	add.s64 	%rd78, %rd78, 1;
	setp.ne.s64 	%p24, %rd78, %rd37;
	@%p24 bra 	$L__BB0_3;
$L__BB0_24:
	setp.lt.u64 	%p25, %rd37, 2;
	cvt.rn.f32.u64 	%f120, %rd37;
	sqrt.rn.f32 	%f121, %f120;
	div.rn.f32 	%f25, %f251, %f121;
	mov.f32 	%f262, 0f3F800000;
	@%p25 bra 	$L__BB0_38;
	add.s64 	%rd17, %rd37, -1;
	add.s64 	%rd65, %rd37, -2;
	and.b64  	%rd18, %rd17, 15;
	setp.lt.u64 	%p26, %rd65, 15;
	mov.f32 	%f261, 0f00000000;
	mov.b64 	%rd85, 1;
	@%p26 bra 	$L__BB0_28;
	ld.global.f32 	%f252, [%rd1];
	and.b64  	%rd67, %rd17, -16;
	neg.s64 	%rd19, %rd67;
	add.s64 	%rd83, %rd1, 32;
	mov.f32 	%f261, 0f00000000;
	mov.b64 	%rd85, 1;
$L__BB0_27:
	.pragma "nounroll";
	ld.global.f32 	%f125, [%rd83+-28];
	sub.f32 	%f126, %f125, %f252;
	fma.rn.f32 	%f127, %f126, %f126, %f261;
	ld.global.f32 	%f128, [%rd83+-24];
	sub.f32 	%f129, %f128, %f125;
	fma.rn.f32 	%f130, %f129, %f129, %f127;
	ld.global.f32 	%f131, [%rd83+-20];
	sub.f32 	%f132, %f131, %f128;
	fma.rn.f32 	%f133, %f132, %f132, %f130;
	ld.global.f32 	%f134, [%rd83+-16];
	sub.f32 	%f135, %f134, %f131;
	fma.rn.f32 	%f136, %f135, %f135, %f133;
	ld.global.f32 	%f137, [%rd83+-12];
	sub.f32 	%f138, %f137, %f134;
	fma.rn.f32 	%f139, %f138, %f138, %f136;
	ld.global.f32 	%f140, [%rd83+-8];
	sub.f32 	%f141, %f140, %f137;
	fma.rn.f32 	%f142, %f141, %f141, %f139;
	ld.global.f32 	%f143, [%rd83+-4];
	sub.f32 	%f144, %f143, %f140;
	fma.rn.f32 	%f145, %f144, %f144, %f142;
	ld.global.f32 	%f146, [%rd83];
	sub.f32 	%f147, %f146, %f143;
	fma.rn.f32 	%f148, %f147, %f147, %f145;
	ld.global.f32 	%f149, [%rd83+4];
	sub.f32 	%f150, %f149, %f146;
	fma.rn.f32 	%f151, %f150, %f150, %f148;
	ld.global.f32 	%f152, [%rd83+8];
	sub.f32 	%f153, %f152, %f149;
	fma.rn.f32 	%f154, %f153, %f153, %f151;
	ld.global.f32 	%f155, [%rd83+12];
	sub.f32 	%f156, %f155, %f152;
	fma.rn.f32 	%f157, %f156, %f156, %f154;
	ld.global.f32 	%f158, [%rd83+16];
	sub.f32 	%f159, %f158, %f155;
	fma.rn.f32 	%f160, %f159, %f159, %f157;
	ld.global.f32 	%f161, [%rd83+20];
	sub.f32 	%f162, %f161, %f158;
	fma.rn.f32 	%f163, %f162, %f162, %f160;
	ld.global.f32 	%f164, [%rd83+24];
	sub.f32 	%f165, %f164, %f161;
	fma.rn.f32 	%f166, %f165, %f165, %f163;
	ld.global.f32 	%f167, [%rd83+28];
	sub.f32 	%f168, %f167, %f164;
	fma.rn.f32 	%f169, %f168, %f168, %f166;
	ld.global.f32 	%f252, [%rd83+32];
	sub.f32 	%f170, %f252, %f167;
	fma.rn.f32 	%f261, %f170, %f170, %f169;
	add.s64 	%rd85, %rd85, 16;
	add.s64 	%rd68, %rd19, %rd85;
	add.s64 	%rd83, %rd83, 64;
	setp.ne.s64 	%p27, %rd68, 1;
	@%p27 bra 	$L__BB0_27;
$L__BB0_28:
	setp.eq.s64 	%p28, %rd18, 0;
	@%p28 bra 	$L__BB0_37;
	and.b64  	%rd26, %rd17, 7;
	setp.lt.u64 	%p29, %rd18, 8;
	@%p29 bra 	$L__BB0_31;
	shl.b64 	%rd69, %rd85, 2;
	add.s64 	%rd70, %rd1, %rd69;
	ld.global.f32 	%f172, [%rd70];
	ld.global.f32 	%f173, [%rd70+-4];
	sub.f32 	%f174, %f172, %f173;
	fma.rn.f32 	%f175, %f174, %f174, %f261;
	ld.global.f32 	%f176, [%rd70+4];
	sub.f32 	%f177, %f176, %f172;
	fma.rn.f32 	%f178, %f177, %f177, %f175;
	ld.global.f32 	%f179, [%rd70+8];
	sub.f32 	%f180, %f179, %f176;
	fma.rn.f32 	%f181, %f180, %f180, %f178;
	ld.global.f32 	%f182, [%rd70+12];
	sub.f32 	%f183, %f182, %f179;
	fma.rn.f32 	%f184, %f183, %f183, %f181;
	ld.global.f32 	%f185, [%rd70+16];
	sub.f32 	%f186, %f185, %f182;
	fma.rn.f32 	%f187, %f186, %f186, %f184;
	ld.global.f32 	%f188, [%rd70+20];
	sub.f32 	%f189, %f188, %f185;
	fma.rn.f32 	%f190, %f189, %f189, %f187;
	ld.global.f32 	%f191, [%rd70+24];
	sub.f32 	%f192, %f191, %f188;
	fma.rn.f32 	%f193, %f192, %f192, %f190;
	ld.global.f32 	%f194, [%rd70+28];
	sub.f32 	%f195, %f194, %f191;
	fma.rn.f32 	%f261, %f195, %f195, %f193;
	add.s64 	%rd85, %rd85, 8;
$L__BB0_31:
	setp.eq.s64 	%p30, %rd26, 0;
	@%p30 bra 	$L__BB0_37;
	and.b64  	%rd88, %rd17, 3;
	setp.lt.u64 	%p31, %rd26, 4;
	@%p31 bra 	$L__BB0_34;
	shl.b64 	%rd71, %rd85, 2;
	add.s64 	%rd72, %rd1, %rd71;
	ld.global.f32 	%f197, [%rd72];
	ld.global.f32 	%f198, [%rd72+-4];
	sub.f32 	%f199, %f197, %f198;
	fma.rn.f32 	%f200, %f199, %f199, %f261;
	ld.global.f32 	%f201, [%rd72+4];
	sub.f32 	%f202, %f201, %f197;
	fma.rn.f32 	%f203, %f202, %f202, %f200;
	ld.global.f32 	%f204, [%rd72+8];
	sub.f32 	%f205, %f204, %f201;
	fma.rn.f32 	%f206, %f205, %f205, %f203;
	ld.global.f32 	%f207, [%rd72+12];
	sub.f32 	%f208, %f207, %f204;
	fma.rn.f32 	%f261, %f208, %f208, %f206;
	add.s64 	%rd85, %rd85, 4;
$L__BB0_34:
	setp.eq.s64 	%p32, %rd88, 0;
	@%p32 bra 	$L__BB0_37;
	shl.b64 	%rd73, %rd85, 2;
	add.s64 	%rd89, %rd1, %rd73;
$L__BB0_36:
	.pragma "nounroll";
	ld.global.f32 	%f209, [%rd89];
	ld.global.f32 	%f210, [%rd89+-4];
	sub.f32 	%f211, %f209, %f210;
	fma.rn.f32 	%f261, %f211, %f211, %f261;
	add.s64 	%rd89, %rd89, 4;
	add.s64 	%rd88, %rd88, -1;
	setp.ne.s64 	%p33, %rd88, 0;
	@%p33 bra 	$L__BB0_36;
$L__BB0_37:
	cvt.rn.f32.u64 	%f212, %rd17;
	div.rn.f32 	%f213, %f261, %f212;
	sqrt.rn.f32 	%f214, %f213;
	mul.f32 	%f215, %f214, 0fC61C4000;
	fma.rn.f32 	%f216, %f215, 0f3BBB989D, 0f3F000000;
	cvt.sat.f32.f32 	%f217, %f216;
	mov.f32 	%f218, 0f4B400001;
	mov.f32 	%f219, 0f437C0000;
	fma.rm.f32 	%f220, %f217, %f219, %f218;
	add.f32 	%f221, %f220, 0fCB40007F;
	neg.f32 	%f222, %f221;
	fma.rn.f32 	%f223, %f215, 0f3FB8AA3B, %f222;
	fma.rn.f32 	%f224, %f215, 0f32A57060, %f223;
	mov.b32 	%r86, %f220;
	shl.b32 	%r87, %r86, 23;
	mov.b32 	%f225, %r87;
	ex2.approx.ftz.f32 	%f226, %f224;
	fma.rn.f32 	%f227, %f226, %f225, 0f3F800000;
	rcp.rn.f32 	%f262, %f227;
$L__BB0_38:
	abs.f32 	%f228, %f25;
	mul.f32 	%f229, %f25, %f25;
	setp.ge.f32 	%p34, %f228, 0f3F19999A;
	fma.rn.f32 	%f230, %f229, 0f3C80F082, 0fBD563CAE;
	fma.rn.f32 	%f231, %f230, %f229, 0f3E085941;
	fma.rn.f32 	%f232, %f231, %f229, 0fBEAAA9ED;
	fma.rn.f32 	%f233, %f232, %f229, 0f00000000;
	fma.rn.f32 	%f234, %f233, %f25, %f25;
	setp.ge.f32 	%p35, %f228, 0f41102CB4;
	mul.f32 	%f235, %f228, 0f4038AA3B;
	ex2.approx.ftz.f32 	%f236, %f235;
	add.f32 	%f237, %f236, 0f3F800000;
	rcp.approx.ftz.f32 	%f238, %f237;
	fma.rn.f32 	%f239, %f238, 0fC0000000, 0f3F800000;
	selp.f32 	%f240, 0f3F800000, %f239, %p35;
	copysign.f32 	%f241, %f25, %f240;
	selp.f32 	%f242, %f241, %f234, %p34;
	mul.f32 	%f44, %f242, %f262;
	abs.f32 	%f243, %f44;
	setp.leu.f32 	%p36, %f243, 0f3E19999A;
	@%p36 bra 	$L__BB0_40;
	mul.wide.s32 	%rd76, %r1, 4;
	add.s64 	%rd77, %rd2, %rd76;
	st.global.f32 	[%rd77], %f44;
	bra.uni 	$L__BB0_41;
$L__BB0_40:
	mul.wide.s32 	%rd74, %r1, 4;
	add.s64 	%rd75, %rd2, %rd74;
	mov.b32 	%r88, 0;
	st.global.u32 	[%rd75], %r88;
$L__BB0_41:
	ret;

}


// ===== COMPILED SASS (sm_100) =====

	.target	sm_100

	.elftype	@"ET_EXEC"


//--------------------- .note.nv.tkinfo           --------------------------
	.section	.note.nv.tkinfo,"",@"SHT_NOTE"
	.sectionflags	@"SHF_NOTE_NV_TKINFO"
	.tkinfo
        /*0018*/ 	.word	0x00000002
        /*0030*/ 	.string	""
        /*0030*/ 	.string	"ptxas"
        /*0030*/ 	.string	"Cuda compilation tools, release 13.0, V13.0.88"
        /*0030*/ 	.string	"Build cuda_13.0.r13.0/compiler.36424714_0"
        /*0030*/ 	.string	"-arch sm_100 -m 64 "



//--------------------- .note.nv.cuinfo           --------------------------
	.section	.note.nv.cuinfo,"",@"SHT_NOTE"
	.sectionflags	@"SHF_NOTE_NV_CUINFO"
        /*0018*/ 	.short	0x0002
        /*001a*/ 	.short	0x0064
        /*001c*/ 	.short	0x0082
	.zero		2


//--------------------- .nv.info                  --------------------------
	.section	.nv.info,"",@"SHT_CUDA_INFO"
	.align	4


	//----- nvinfo : EIATTR_REGCOUNT
	.align		4
        /*0000*/ 	.byte	0x04, 0x2f
        /*0002*/ 	.short	(.L_2 - .L_1)
	.align		4
.L_1:
        /*0004*/ 	.word	index@(_Z23quantum_training_kernelPKfPfmi)
        /*0008*/ 	.word	0x0000001e


	//----- nvinfo : EIATTR_FRAME_SIZE
	.align		4
.L_2:
        /*000c*/ 	.byte	0x04, 0x11
        /*000e*/ 	.short	(.L_4 - .L_3)
	.align		4
.L_3:
        /*0010*/ 	.word	index@($__internal_2_$__cuda_sm3x_div_rn_noftz_f32_slowpath)
        /*0014*/ 	.word	0x00000000


	//----- nvinfo : EIATTR_FRAME_SIZE
	.align		4
.L_4:
        /*0018*/ 	.byte	0x04, 0x11
        /*001a*/ 	.short	(.L_6 - .L_5)
	.align		4
.L_5:
        /*001c*/ 	.word	index@($__internal_1_$__cuda_sm20_sqrt_rn_f32_slowpath)
        /*0020*/ 	.word	0x00000000


	//----- nvinfo : EIATTR_FRAME_SIZE
	.align		4
.L_6:
        /*0024*/ 	.byte	0x04, 0x11
        /*0026*/ 	.short	(.L_8 - .L_7)
	.align		4
.L_7:
        /*0028*/ 	.word	index@($__internal_0_$__cuda_sm20_rcp_rn_f32_slowpath)
        /*002c*/ 	.word	0x00000000


	//----- nvinfo : EIATTR_FRAME_SIZE
	.align		4
.L_8:
        /*0030*/ 	.byte	0x04, 0x11
        /*0032*/ 	.short	(.L_10 - .L_9)
	.align		4
.L_9:
        /*0034*/ 	.word	index@(_Z23quantum_training_kernelPKfPfmi)
        /*0038*/ 	.word	0x00000000


	//----- nvinfo : EIATTR_MIN_STACK_SIZE
	.align		4
.L_10:
        /*003c*/ 	.byte	0x04, 0x12
        /*003e*/ 	.short	(.L_12 - .L_11)
	.align		4
.L_11:
        /*0040*/ 	.word	index@(_Z23quantum_training_kernelPKfPfmi)
        /*0044*/ 	.word	0x00000000
.L_12:


//--------------------- .nv.compat                --------------------------
	.section	.nv.compat,"",@"SHT_CUDA_COMPAT_INFO"
	.align	4
        /*0000*/ 	.byte	0x02, 0x09, 0x00, 0x00, 0x02, 0x02, 0x01, 0x00, 0x02, 0x05, 0x05, 0x00, 0x03, 0x07, 0x01, 0x01
        /*0010*/ 	.byte	0x02, 0x03, 0x00, 0x00, 0x02, 0x06, 0x01, 0x00, 0x04, 0x0b, 0x08, 0x00, 0x01, 0x00, 0x00, 0x00
        /*0020*/ 	.byte	0x00, 0x00, 0x00, 0x00


//--------------------- .nv.info._Z23quantum_training_kernelPKfPfmi --------------------------
	.section	.nv.info._Z23quantum_training_kernelPKfPfmi,"",@"SHT_CUDA_INFO"
	.sectionflags	@""
	.align	4


	//----- nvinfo : EIATTR_CUDA_API_VERSION
	.align		4
        /*0000*/ 	.byte	0x04, 0x37
        /*0002*/ 	.short	(.L_14 - .L_13)
.L_13:
        /*0004*/ 	.word	0x00000082


	//----- nvinfo : EIATTR_KPARAM_INFO
	.align		4
.L_14:
        /*0008*/ 	.byte	0x04, 0x17
        /*000a*/ 	.short	(.L_16 - .L_15)
.L_15:
        /*000c*/ 	.word	0x00000000
        /*0010*/ 	.short	0x0003
        /*0012*/ 	.short	0x0018
        /*0014*/ 	.byte	0x00, 0xf0, 0x11, 0x00


	//----- nvinfo : EIATTR_KPARAM_INFO
	.align		4
.L_16:
        /*0018*/ 	.byte	0x04, 0x17
        /*001a*/ 	.short	(.L_18 - .L_17)
.L_17:
        /*001c*/ 	.word	0x00000000
        /*0020*/ 	.short	0x0002
        /*0022*/ 	.short	0x0010
        /*0024*/ 	.byte	0x00, 0xf0, 0x21, 0x00


	//----- nvinfo : EIATTR_KPARAM_INFO
	.align		4
.L_18:
        /*0028*/ 	.byte	0x04, 0x17
        /*002a*/ 	.short	(.L_20 - .L_19)
.L_19:
        /*002c*/ 	.word	0x00000000
        /*0030*/ 	.short	0x0001
        /*0032*/ 	.short	0x0008
        /*0034*/ 	.byte	0x00, 0xf5, 0x21, 0x00


	//----- nvinfo : EIATTR_KPARAM_INFO
	.align		4
.L_20:
        /*0038*/ 	.byte	0x04, 0x17
        /*003a*/ 	.short	(.L_22 - .L_21)
.L_21:
        /*003c*/ 	.word	0x00000000
        /*0040*/ 	.short	0x0000
        /*0042*/ 	.short	0x0000
        /*0044*/ 	.byte	0x00, 0xf5, 0x21, 0x00


	//----- nvinfo : EIATTR_SPARSE_MMA_MASK
	.align		4
.L_22:
        /*0048*/ 	.byte	0x03, 0x50
        /*004a*/ 	.short	0x0000


	//----- nvinfo : EIATTR_MAXREG_COUNT
	.align		4
        /*004c*/ 	.byte	0x03, 0x1b
        /*004e*/ 	.short	0x00ff


	//----- nvinfo : EIATTR_MERCURY_ISA_VERSION
	.align		4
        /*0050*/ 	.byte	0x03, 0x5f
        /*0052*/ 	.short	0x0101


	//----- nvinfo : EIATTR_VRC_CTA_INIT_COUNT
	.align		4
        /*0054*/ 	.byte	0x02, 0x4a
	.zero		1
	.zero		1


	//----- nvinfo : EIATTR_EXIT_INSTR_OFFSETS
	.align		4
        /*0058*/ 	.byte	0x04, 0x1c
        /*005a*/ 	.short	(.L_24 - .L_23)


	//   ....[0]....
.L_23:
        /*005c*/ 	.word	0x00000070


	//   ....[1]....
        /*0060*/ 	.word	0x00002620


	//   ....[2]....
        /*0064*/ 	.word	0x00002660


	//----- nvinfo : EIATTR_CRS_STACK_SIZE
	.align		4
.L_24:
        /*0068*/ 	.byte	0x04, 0x1e
        /*006a*/ 	.short	(.L_26 - .L_25)
.L_25:
        /*006c*/ 	.word	0x00000000


	//----- nvinfo : EIATTR_CBANK_PARAM_SIZE
	.align		4
.L_26:
        /*0070*/ 	.byte	0x03, 0x19
        /*0072*/ 	.short	0x001c


	//----- nvinfo : EIATTR_PARAM_CBANK
	.align		4
        /*0074*/ 	.byte	0x04, 0x0a
        /*0076*/ 	.short	(.L_28 - .L_27)
	.align		4
.L_27:
        /*0078*/ 	.word	index@(.nv.constant0._Z23quantum_training_kernelPKfPfmi)
        /*007c*/ 	.short	0x0380
        /*007e*/ 	.short	0x001c


	//----- nvinfo : EIATTR_SW_WAR
	.align		4
.L_28:
        /*0080*/ 	.byte	0x04, 0x36
        /*0082*/ 	.short	(.L_30 - .L_29)
.L_29:
        /*0084*/ 	.word	0x00000008
.L_30:


//--------------------- .nv.callgraph             --------------------------
	.section	.nv.callgraph,"",@"SHT_CUDA_CALLGRAPH"
	.align	4
	.sectionentsize	8
	.align		4
        /*0000*/ 	.word	0x00000000
	.align		4
        /*0004*/ 	.word	0xffffffff
	.align		4
        /*0008*/ 	.word	0x00000000
	.align		4
        /*000c*/ 	.word	0xfffffffe
	.align		4
        /*0010*/ 	.word	0x00000000
	.align		4
        /*0014*/ 	.word	0xfffffffd
	.align		4
        /*0018*/ 	.word	0x00000000
	.align		4
        /*001c*/ 	.word	0xfffffffc


//--------------------- .nv.constant4             --------------------------
	.section	.nv.constant4,"a",@progbits
	.align	8
	.align		8
.nv.constant4:
        /*0000*/ 	.dword	__cudart_i2opi_f


//--------------------- .text._Z23quantum_training_kernelPKfPfmi --------------------------
	.section	.text._Z23quantum_training_kernelPKfPfmi,"ax",@progbits
	.align	128
        .global         _Z23quantum_training_kernelPKfPfmi
        .type           _Z23quantum_training_kernelPKfPfmi,@function
        .size           _Z23quantum_training_kernelPKfPfmi,(.L_x_51 - _Z23quantum_training_kernelPKfPfmi)
        .other          _Z23quantum_training_kernelPKfPfmi,@"STO_CUDA_ENTRY STV_DEFAULT"
_Z23quantum_training_kernelPKfPfmi:
.text._Z23quantum_training_kernelPKfPfmi:
[----:B------:R-:W-:Y:S01]  /*0000*/  LDC R1, c[0x0][0x37c] ;  /* 0x0000df00ff017b82 */ /* 0x000fe20000000800 */
[----:B------:R-:W0:Y:S07]  /*0010*/  S2R R3, SR_TID.X ;  /* 0x0000000000037919 */ /* 0x000e2e0000002100 */
[----:B------:R-:W0:Y:S01]  /*0020*/  S2UR UR4, SR_CTAID.X ;  /* 0x00000000000479c3 */ /* 0x000e220000002500 */
[----:B------:R-:W1:Y:S07]  /*0030*/  LDCU UR5, c[0x0][0x398] ;  /* 0x00007300ff0577ac */ /* 0x000e6e0008000800 */
[----:B------:R-:W0:Y:S02]  /*0040*/  LDC R0, c[0x0][0x360] ;  /* 0x0000d800ff007b82 */ /* 0x000e240000000800 */
[----:B0-----:R-:W-:-:S05]  /*0050*/  IMAD R0, R0, UR4, R3 ;  /* 0x0000000400007c24 */ /* 0x001fca000f8e0203 */
[----:B-1----:R-:W-:-:S13]  /*0060*/  ISETP.GE.AND P0, PT, R0, UR5, PT ;  /* 0x0000000500007c0c */ /* 0x002fda000bf06270 */
[----:B------:R-:W-:Y:S05]  /*0070*/  @P0 EXIT ;  /* 0x000000000000094d */ /* 0x000fea0003800000 */
[----:B------:R-:W0:Y:S01]  /*0080*/  LDCU.64 UR4, c[0x0][0x390] ;  /* 0x00007200ff0477ac */ /* 0x000e220008000a00 */
[----:B------:R-:W-:Y:S01]  /*0090*/  IMAD.MOV.U32 R2, RZ, RZ, RZ ;  /* 0x000000ffff027224 */ /* 0x000fe200078e00ff */
[----:B------:R-:W1:Y:S01]  /*00a0*/  LDCU.64 UR8, c[0x0][0x358] ;  /* 0x00006b00ff0877ac */ /* 0x000e620008000a00 */
[----:B0-----:R-:W-:-:S04]  /*00b0*/  UISETP.GE.U32.AND UP0, UPT, UR4, 0x2, UPT ;  /* 0x000000020400788c */ /* 0x001fc8000bf06070 */
[----:B------:R-:W-:-:S09]  /*00c0*/  UISETP.GE.U32.AND.EX UP0, UPT, UR5, URZ, UPT, UP0 ;  /* 0x000000ff0500728c */ /* 0x000fd2000bf06100 */
[----:B-1----:R-:W-:Y:S05]  /*00d0*/  BRA.U !UP0, `(.L_x_0) ;  /* 0x0000001508187547 */ /* 0x002fea000b800000 */
[----:B------:R-:W0:Y:S01]  /*00e0*/  LDC.64 R6, c[0x0][0x380] ;  /* 0x0000e000ff067b82 */ /* 0x000e220000000a00 */
[----:B------:R-:W1:Y:S01]  /*00f0*/  LDCU.64 UR4, c[0x0][0x390] ;  /* 0x00007200ff0477ac */ /* 0x000e620008000a00 */
[----:B0-----:R0:W5:Y:S01]  /*0100*/  LDG.E R3, desc[UR8][R6.64] ;  /* 0x0000000806037981 */ /* 0x001162000c1e1900 */
[----:B-1----:R-:W1:Y:S01]  /*0110*/  I2F.U64 R4, UR4 ;  /* 0x0000000400047d12 */ /* 0x002e620008301000 */
[----:B------:R-:W-:Y:S02]  /*0120*/  HFMA2 R2, -RZ, RZ, 0, 0 ;  /* 0x00000000ff027431 */ /* 0x000fe400000001ff */
[----:B------:R-:W-:Y:S01]  /*0130*/  IMAD.MOV.U32 R5, RZ, RZ, RZ ;  /* 0x000000ffff057224 */ /* 0x000fe200078e00ff */
[----:B------:R-:W-:Y:S01]  /*0140*/  UMOV UR6, 0x1 ;  /* 0x0000000100067882 */ /* 0x000fe20000000000 */
[----:B------:R-:W-:-:S05]  /*0150*/  UMOV UR7, URZ ;  /* 0x000000ff00077c82 */ /* 0x000fca0008000000 */
.L_x_14:
[----:B------:R-:W2:Y:S02]  /*0160*/  LDCU.64 UR4, c[0x0][0x380] ;  /* 0x00007000ff0477ac */ /* 0x000ea40008000a00 */
[----:B--2---:R-:W-:-:S04]  /*0170*/  ULEA UR4, UP0, UR6, UR4, 0x2 ;  /* 0x0000000406047291 */ /* 0x004fc8000f8010ff */
[----:B------:R-:W-:Y:S02]  /*0180*/  ULEA.HI.X UR5, UR6, UR5, UR7, 0x2, UP0 ;  /* 0x0000000506057291 */ /* 0x000fe400080f1407 */
[----:B------:R-:W-:-:S04]  /*0190*/  IMAD.U32 R14, RZ, RZ, UR4 ;  /* 0x00000004ff0e7e24 */ /* 0x000fc8000f8e00ff */
[----:B------:R-:W-:-:S05]  /*01a0*/  IMAD.U32 R15, RZ, RZ, UR5 ;  /* 0x00000005ff0f7e24 */ /* 0x000fca000f8e00ff */
[----:B------:R-:W2:Y:S01]  /*01b0*/  LDG.E R14, desc[UR8][R14.64] ;  /* 0x000000080e0e7981 */ /* 0x000ea2000c1e1900 */
[----:B------:R-:W-:Y:S01]  /*01c0*/  MOV R9, 0x3c80f082 ;  /* 0x3c80f08200097802 */ /* 0x000fe20000000f00 */
[----:B0-----:R-:W-:Y:S02]  /*01d0*/  IMAD.MOV.U32 R7, RZ, RZ, 0x3f800000 ;  /* 0x3f800000ff077424 */ /* 0x001fe400078e00ff */
[----:B--2--5:R-:W-:-:S04]  /*01e0*/  FADD R3, R14, -R3 ;  /* 0x800000030e037221 */ /* 0x024fc80000000000 */
[----:B------:R-:W-:-:S04]  /*01f0*/  FMUL R16, R3, 1000 ;  /* 0x447a000003107820 */ /* 0x000fc80000400000 */
[C---:B------:R-:W-:Y:S01]  /*0200*/  FMUL R3, |R16|.reuse, 2.8853900432586669922 ;  /* 0x4038aa3b10037820 */ /* 0x040fe20000400200 */
[C---:B------:R-:W-:Y:S01]  /*0210*/  FMUL R20, R16.reuse, R16 ;  /* 0x0000001010147220 */ /* 0x040fe20000400000 */
[C---:B------:R-:W-:Y:S02]  /*0220*/  FSETP.GE.AND P1, PT, |R16|.reuse, 0.60000002384185791016, PT ;  /* 0x3f19999a1000780b */ /* 0x040fe40003f26200 */
[----:B------:R-:W-:Y:S01]  /*0230*/  FSETP.GE.AND P0, PT, |R16|, 9.010913848876953125, PT ;  /* 0x41102cb41000780b */ /* 0x000fe20003f06200 */
[C---:B------:R-:W-:Y:S01]  /*0240*/  FFMA R9, R20.reuse, R9, -0.052303962409496307373 ;  /* 0xbd563cae14097423 */ /* 0x040fe20000000009 */
[----:B------:R-:W0:Y:S03]  /*0250*/  MUFU.EX2 R3, R3 ;  /* 0x0000000300037308 */ /* 0x000e260000000800 */
[----:B------:R-:W-:Y:S01]  /*0260*/  FFMA R9, R20, R9, 0.1331529766321182251 ;  /* 0x3e08594114097423 */ /* 0x000fe20000000009 */
[----:B0-----:R-:W-:-:S03]  /*0270*/  FADD R6, R3, 1 ;  /* 0x3f80000003067421 */ /* 0x001fc60000000000 */
[----:B------:R-:W-:Y:S01]  /*0280*/  FFMA R3, R20, R9, -0.33332768082618713379 ;  /* 0xbeaaa9ed14037423 */ /* 0x000fe20000000009 */
[----:B------:R-:W-:-:S03]  /*0290*/  MOV R9, RZ ;  /* 0x000000ff00097202 */ /* 0x000fc60000000f00 */
[----:B------:R-:W-:Y:S01]  /*02a0*/  FFMA R3, R20, R3, RZ ;  /* 0x0000000314037223 */ /* 0x000fe200000000ff */
[----:B------:R-:W0:Y:S02]  /*02b0*/  MUFU.RCP R6, R6 ;  /* 0x0000000600067308 */ /* 0x000e240000001000 */
[----:B0-----:R-:W-:-:S05]  /*02c0*/  FFMA R7, R6, -2, R7 ;  /* 0xc000000006077823 */ /* 0x001fca0000000007 */
[----:B------:R-:W-:-:S04]  /*02d0*/  FSEL R7, R7, 1, !P0 ;  /* 0x3f80000007077808 */ /* 0x000fc80004000000 */
[--C-:B------:R-:W-:Y:S01]  /*02e0*/  LOP3.LUT R6, R7, 0x80000000, R16.reuse, 0xb8, !PT ;  /* 0x8000000007067812 */ /* 0x100fe200078eb810 */
[----:B------:R-:W-:Y:S01]  /*02f0*/  @!P1 FFMA R6, R16, R3, R16 ;  /* 0x0000000310069223 */ /* 0x000fe20000000010 */
[----:B------:R-:W-:Y:S02]  /*0300*/  IMAD.MOV.U32 R7, RZ, RZ, RZ ;  /* 0x000000ffff077224 */ /* 0x000fe400078e00ff */
[----:B------:R-:W-:-:S07]  /*0310*/  IMAD.MOV.U32 R3, RZ, RZ, R14 ;  /* 0x000000ffff037224 */ /* 0x000fce00078e000e */
.L_x_7:
[----:B------:R-:W-:-:S04]  /*0320*/  SHF.R.U32.HI R14, RZ, R9, R6 ;  /* 0x00000009ff0e7219 */ /* 0x000fc80000011606 */
[----:B------:R-:W-:-:S04]  /*0330*/  LOP3.LUT R14, R14, 0x1, RZ, 0xc0, !PT ;  /* 0x000000010e0e7812 */ /* 0x000fc800078ec0ff */
[----:B------:R-:W-:-:S13]  /*0340*/  ISETP.NE.U32.AND P0, PT, R14, 0x1, PT ;  /* 0x000000010e00780c */ /* 0x000fda0003f05070 */
[----:B------:R-:W-:Y:S05]  /*0350*/  @P0 BRA `(.L_x_1) ;  /* 0x00000008000c0947 */ /* 0x000fea0003800000 */
[----:B------:R-:W0:Y:S01]  /*0360*/  I2F.F64.U32 R16, R9 ;  /* 0x0000000900107312 */ /* 0x000e220000201800 */
[----:B------:R-:W-:Y:S01]  /*0370*/  VIADD R21, R0, 0x1 ;  /* 0x0000000100157836 */ /* 0x000fe20000000000 */
[----:B------:R-:W-:Y:S01]  /*0380*/  UMOV UR4, 0x54442d18 ;  /* 0x54442d1800047882 */ /* 0x000fe20000000000 */
[----:B------:R-:W-:Y:S01]  /*0390*/  UMOV UR5, 0x401921fb ;  /* 0x401921fb00057882 */ /* 0x000fe20000000000 */
[----:B------:R-:W-:Y:S04]  /*03a0*/  BSSY.RECONVERGENT B0, `(.L_x_2) ;  /* 0x000006c000007945 */ /* 0x000fe80003800200 */
[----:B------:R-:W2:Y:S01]  /*03b0*/  I2F.F64 R14, R21 ;  /* 0x00000015000e7312 */ /* 0x000ea20000201c00 */
[----:B0-----:R-:W-:-:S08]  /*03c0*/  DMUL R16, R16, UR4 ;  /* 0x0000000410107c28 */ /* 0x001fd00008000000 */
[----:B------:R-:W-:-:S08]  /*03d0*/  DMUL R16, R16, 0.03125 ;  /* 0x3fa0000010107828 */ /* 0x000fd00000000000 */
[----:B--2---:R-:W-:-:S06]  /*03e0*/  DMUL R14, R16, R14 ;  /* 0x0000000e100e7228 */ /* 0x004fcc0000000000 */
[----:B------:R-:W0:Y:S02]  /*03f0*/  F2F.F32.F64 R19, R14 ;  /* 0x0000000e00137310 */ /* 0x000e240000301000 */
[C---:B0-----:R-:W-:Y:S01]  /*0400*/  FMUL R20, R19.reuse, 0.63661974668502807617 ;  /* 0x3f22f98313147820 */ /* 0x041fe20000400000 */
[----:B------:R-:W-:-:S05]  /*0410*/  FSETP.GE.AND P0, PT, |R19|, 105615, PT ;  /* 0x47ce47801300780b */ /* 0x000fca0003f06200 */
[----:B------:R-:W0:Y:S02]  /*0420*/  F2I.NTZ R20, R20 ;  /* 0x0000001400147305 */ /* 0x000e240000203100 */
[----:B0-----:R-:W-:-:S05]  /*0430*/  I2FP.F32.S32 R16, R20 ;  /* 0x0000001400107245 */ /* 0x001fca0000201400 */
[----:B------:R-:W-:-:S04]  /*0440*/  FFMA R17, R16, -1.5707962512969970703, R19 ;  /* 0xbfc90fda10117823 */ /* 0x000fc80000000013 */
[----:B------:R-:W-:-:S04]  /*0450*/  FFMA R17, R16, -7.5497894158615963534e-08, R17 ;  /* 0xb3a2216810117823 */ /* 0x000fc80000000011 */
[----:B------:R-:W-:Y:S01]  /*0460*/  FFMA R22, R16, -5.3903029534742383927e-15, R17 ;  /* 0xa7c234c510167823 */ /* 0x000fe20000000011 */
[----:B------:R-:W-:Y:S06]  /*0470*/  @!P0 BRA `(.L_x_3) ;  /* 0x0000000400788947 */ /* 0x000fec0003800000 */
[----:B------:R-:W-:-:S13]  /*0480*/  FSETP.NEU.AND P0, PT, |R19|, +INF , PT ;  /* 0x7f8000001300780b */ /* 0x000fda0003f0d200 */
[----:B------:R-:W-:Y:S01]  /*0490*/  @!P0 FMUL R22, RZ, R19 ;  /* 0x00000013ff168220 */ /* 0x000fe20000400000 */
[----:B------:R-:W-:Y:S01]  /*04a0*/  @!P0 MOV R20, RZ ;  /* 0x000000ff00148202 */ /* 0x000fe20000000f00 */
[----:B------:R-:W-:Y:S06]  /*04b0*/  @!P0 BRA `(.L_x_3) ;  /* 0x0000000400688947 */ /* 0x000fec0003800000 */
[----:B------:R-:W-:Y:S01]  /*04c0*/  IMAD.SHL.U32 R14, R19, 0x100, RZ ;  /* 0x00000100130e7824 */ /* 0x000fe200078e00ff */
[----:B------:R-:W-:Y:S01]  /*04d0*/  CS2R R20, SRZ ;  /* 0x0000000000147805 */ /* 0x000fe2000001ff00 */
[----:B------:R-:W0:Y:S03]  /*04e0*/  LDCU.64 UR10, c[0x4][URZ] ;  /* 0x01000000ff0a77ac */ /* 0x000e260008000a00 */
[----:B------:R-:W-:Y:S01]  /*04f0*/  LOP3.LUT R23, R14, 0x80000000, RZ, 0xfc, !PT ;  /* 0x800000000e177812 */ /* 0x000fe200078efcff */
[----:B------:R-:W-:Y:S01]  /*0500*/  UMOV UR5, URZ ;  /* 0x000000ff00057c82 */ /* 0x000fe20008000000 */
[----:B------:R-:W-:-:S05]  /*0510*/  UMOV UR4, URZ ;  /* 0x000000ff00047c82 */ /* 0x000fca0008000000 */
.L_x_4:
[----:B0-----:R-:W-:Y:S01]  /*0520*/  IMAD.U32 R14, RZ, RZ, UR10 ;  /* 0x0000000aff0e7e24 */ /* 0x001fe2000f8e00ff */
[----:B------:R-:W-:-:S05]  /*0530*/  MOV R15, UR11 ;  /* 0x0000000b000f7c02 */ /* 0x000fca0008000f00 */
[----:B------:R-:W2:Y:S01]  /*0540*/  LDG.E.CONSTANT R14, desc[UR8][R14.64] ;  /* 0x000000080e0e7981 */ /* 0x000ea2000c1e9900 */
[----:B------:R-:W-:Y:S01]  /*0550*/  UIADD3 UR4, UPT, UPT, UR4, 0x1, URZ ;  /* 0x0000000104047890 */ /* 0x000fe2000fffe0ff */
[C---:B------:R-:W-:Y:S01]  /*0560*/  ISETP.EQ.AND P0, PT, R20.reuse, RZ, PT ;  /* 0x000000ff1400720c */ /* 0x040fe20003f02270 */
[----:B------:R-:W-:Y:S01]  /*0570*/  UIADD3 UR10, UP1, UPT, UR10, 0x4, URZ ;  /* 0x000000040a0a7890 */ /* 0x000fe2000ff3e0ff */
[C---:B------:R-:W-:Y:S01]  /*0580*/  ISETP.EQ.AND P1, PT, R20.reuse, 0x4, PT ;  /* 0x000000041400780c */ /* 0x040fe20003f22270 */
[----:B------:R-:W-:Y:S01]  /*0590*/  UISETP.NE.AND UP0, UPT, UR4, 0x6, UPT ;  /* 0x000000060400788c */ /* 0x000fe2000bf05270 */
[C---:B------:R-:W-:Y:S01]  /*05a0*/  ISETP.EQ.AND P2, PT, R20.reuse, 0x8, PT ;  /* 0x000000081400780c */ /* 0x040fe20003f42270 */
[----:B------:R-:W-:Y:S01]  /*05b0*/  UIADD3.X UR11, UPT, UPT, URZ, UR11, URZ, UP1, !UPT ;  /* 0x0000000bff0b7290 */ /* 0x000fe20008ffe4ff */
[C---:B------:R-:W-:Y:S02]  /*05c0*/  ISETP.EQ.AND P3, PT, R20.reuse, 0xc, PT ;  /* 0x0000000c1400780c */ /* 0x040fe40003f62270 */
[----:B------:R-:W-:-:S02]  /*05d0*/  ISETP.EQ.AND P4, PT, R20, 0x10, PT ;  /* 0x000000101400780c */ /* 0x000fc40003f82270 */
[C---:B------:R-:W-:Y:S01]  /*05e0*/  ISETP.EQ.AND P5, PT, R20.reuse, 0x14, PT ;  /* 0x000000141400780c */ /* 0x040fe20003fa2270 */
[----:B------:R-:W-:Y:S02]  /*05f0*/  VIADD R20, R20, 0x4 ;  /* 0x0000000414147836 */ /* 0x000fe40000000000 */
[----:B--2---:R-:W-:-:S03]  /*0600*/  IMAD.WIDE.U32 R16, R14, R23, RZ ;  /* 0x000000170e107225 */ /* 0x004fc600078e00ff */
[----:B------:R-:W-:-:S04]  /*0610*/  IADD3 R16, P6, PT, R16, R21, RZ ;  /* 0x0000001510107210 */ /* 0x000fc80007fde0ff */
[----:B------:R-:W-:Y:S01]  /*0620*/  IADD3.X R21, PT, PT, R17, UR5, RZ, P6, !PT ;  /* 0x0000000511157c10 */ /* 0x000fe2000b7fe4ff */
[--C-:B------:R-:W-:Y:S01]  /*0630*/  @P0 IMAD.MOV.U32 R10, RZ, RZ, R16.reuse ;  /* 0x000000ffff0a0224 */ /* 0x100fe200078e0010 */
[-C--:B------:R-:W-:Y:S01]  /*0640*/  @P2 MOV R12, R16.reuse ;  /* 0x00000010000c2202 */ /* 0x080fe20000000f00 */
[--C-:B------:R-:W-:Y:S01]  /*0650*/  @P1 IMAD.MOV.U32 R11, RZ, RZ, R16.reuse ;  /* 0x000000ffff0b1224 */ /* 0x100fe200078e0010 */
[----:B------:R-:W-:Y:S01]  /*0660*/  @P5 MOV R8, R16 ;  /* 0x0000001000085202 */ /* 0x000fe20000000f00 */
[--C-:B------:R-:W-:Y:S02]  /*0670*/  @P3 IMAD.MOV.U32 R13, RZ, RZ, R16.reuse ;  /* 0x000000ffff0d3224 */ /* 0x100fe400078e0010 */
[----:B------:R-:W-:Y:S01]  /*0680*/  @P4 IMAD.MOV.U32 R18, RZ, RZ, R16 ;  /* 0x000000ffff124224 */ /* 0x000fe200078e0010 */
[----:B------:R-:W-:Y:S06]  /*0690*/  BRA.U UP0, `(.L_x_4) ;  /* 0xfffffffd00a07547 */ /* 0x000fec000b83ffff */
[----:B------:R-:W-:Y:S01]  /*06a0*/  SHF.R.U32.HI R14, RZ, 0x17, R19 ;  /* 0x00000017ff0e7819 */ /* 0x000fe20000011613 */
[----:B------:R-:W-:Y:S03]  /*06b0*/  BSSY.RECONVERGENT B1, `(.L_x_5) ;  /* 0x0000028000017945 */ /* 0x000fe60003800200 */
[C---:B------:R-:W-:Y:S02]  /*06c0*/  LOP3.LUT R15, R14.reuse, 0xe0, RZ, 0xc0, !PT ;  /* 0x000000e00e0f7812 */ /* 0x040fe400078ec0ff */
[----:B------:R-:W-:-:S03]  /*06d0*/  LOP3.LUT P6, RZ, R14, 0x1f, RZ, 0xc0, !PT ;  /* 0x0000001f0eff7812 */ /* 0x000fc600078cc0ff */
[----:B------:R-:W-:-:S05]  /*06e0*/  VIADD R15, R15, 0xffffff80 ;  /* 0xffffff800f0f7836 */ /* 0x000fca0000000000 */
[----:B------:R-:W-:-:S04]  /*06f0*/  SHF.R.U32.HI R15, RZ, 0x5, R15 ;  /* 0x00000005ff0f7819 */ /* 0x000fc8000001160f */
[----:B------:R-:W-:-:S04]  /*0700*/  LEA R17, -R15, RZ, 0x2 ;  /* 0x000000ff0f117211 */ /* 0x000fc800078e11ff */
[C---:B------:R-:W-:Y:S02]  /*0710*/  ISETP.EQ.AND P3, PT, R17.reuse, -0x18, PT ;  /* 0xffffffe81100780c */ /* 0x040fe40003f62270 */
[C---:B------:R-:W-:Y:S02]  /*0720*/  ISETP.EQ.AND P4, PT, R17.reuse, -0x14, PT ;  /* 0xffffffec1100780c */ /* 0x040fe40003f82270 */
[C---:B------:R-:W-:Y:S02]  /*0730*/  ISETP.EQ.AND P2, PT, R17.reuse, -0x10, PT ;  /* 0xfffffff01100780c */ /* 0x040fe40003f42270 */
[C---:B------:R-:W-:Y:S02]  /*0740*/  ISETP.EQ.AND P1, PT, R17.reuse, -0xc, PT ;  /* 0xfffffff41100780c */ /* 0x040fe40003f22270 */
[C---:B------:R-:W-:Y:S02]  /*0750*/  ISETP.EQ.AND P0, PT, R17.reuse, -0x8, PT ;  /* 0xfffffff81100780c */ /* 0x040fe40003f02270 */
[----:B------:R-:W-:-:S03]  /*0760*/  ISETP.EQ.AND P5, PT, R17, RZ, PT ;  /* 0x000000ff1100720c */ /* 0x000fc60003fa2270 */
[--C-:B------:R-:W-:Y:S01]  /*0770*/  @P3 IMAD.MOV.U32 R20, RZ, RZ, R10.reuse ;  /* 0x000000ffff143224 */ /* 0x100fe200078e000a */
[C---:B------:R-:W-:Y:S01]  /*0780*/  ISETP.EQ.AND P3, PT, R17.reuse, -0x4, PT ;  /* 0xfffffffc1100780c */ /* 0x040fe20003f62270 */
[----:B------:R-:W-:Y:S01]  /*0790*/  @P4 IMAD.MOV.U32 R15, RZ, RZ, R10 ;  /* 0x000000ffff0f4224 */ /* 0x000fe200078e000a */
[----:B------:R-:W-:Y:S01]  /*07a0*/  @P4 MOV R20, R11 ;  /* 0x0000000b00144202 */ /* 0x000fe20000000f00 */
[----:B------:R-:W-:Y:S01]  /*07b0*/  @P2 IMAD.MOV.U32 R15, RZ, RZ, R11 ;  /* 0x000000ffff0f2224 */ /* 0x000fe200078e000b */
[----:B------:R-:W-:Y:S01]  /*07c0*/  ISETP.EQ.AND P4, PT, R17, 0x4, PT ;  /* 0x000000041100780c */ /* 0x000fe20003f82270 */
[----:B------:R-:W-:Y:S01]  /*07d0*/  @P2 IMAD.MOV.U32 R20, RZ, RZ, R12 ;  /* 0x000000ffff142224 */ /* 0x000fe200078e000c */
[----:B------:R-:W-:Y:S01]  /*07e0*/  @P1 MOV R15, R12 ;  /* 0x0000000c000f1202 */ /* 0x000fe20000000f00 */
[--C-:B------:R-:W-:Y:S01]  /*07f0*/  @P1 IMAD.MOV.U32 R20, RZ, RZ, R13.reuse ;  /* 0x000000ffff141224 */ /* 0x100fe200078e000d */
[----:B------:R-:W-:Y:S01]  /*0800*/  @P0 MOV R20, R18 ;  /* 0x0000001200140202 */ /* 0x000fe20000000f00 */
[----:B------:R-:W-:-:S04]  /*0810*/  @P0 IMAD.MOV.U32 R15, RZ, RZ, R13 ;  /* 0x000000ffff0f0224 */ /* 0x000fc800078e000d */
[----:B------:R-:W-:Y:S01]  /*0820*/  @P3 IMAD.MOV.U32 R15, RZ, RZ, R18 ;  /* 0x000000ffff0f3224 */ /* 0x000fe200078e0012 */
[----:B------:R-:W-:Y:S01]  /*0830*/  @P5 MOV R15, R8 ;  /* 0x00000008000f5202 */ /* 0x000fe20000000f00 */
[----:B------:R-:W-:Y:S02]  /*0840*/  @P3 IMAD.MOV.U32 R20, RZ, RZ, R8 ;  /* 0x000000ffff143224 */ /* 0x000fe400078e0008 */
[--C-:B------:R-:W-:Y:S02]  /*0850*/  @P5 IMAD.MOV.U32 R20, RZ, RZ, R21.reuse ;  /* 0x000000ffff145224 */ /* 0x100fe400078e0015 */
[----:B------:R-:W-:Y:S01]  /*0860*/  @P4 IMAD.MOV.U32 R15, RZ, RZ, R21 ;  /* 0x000000ffff0f4224 */ /* 0x000fe200078e0015 */
[----:B------:R-:W-:Y:S06]  /*0870*/  @!P6 BRA `(.L_x_6) ;  /* 0x00000000002ce947 */ /* 0x000fec0003800000 */
[----:B------:R-:W-:Y:S01]  /*0880*/  @P2 MOV R16, R10 ;  /* 0x0000000a00102202 */ /* 0x000fe20000000f00 */
[----:B------:R-:W-:Y:S01]  /*0890*/  @P1 IMAD.MOV.U32 R16, RZ, RZ, R11 ;  /* 0x000000ffff101224 */ /* 0x000fe200078e000b */
[----:B------:R-:W-:Y:S01]  /*08a0*/  LOP3.LUT R14, R14, 0x1f, RZ, 0xc0, !PT ;  /* 0x0000001f0e0e7812 */ /* 0x000fe200078ec0ff */
[----:B------:R-:W-:Y:S01]  /*08b0*/  @P0 IMAD.MOV.U32 R16, RZ, RZ, R12 ;  /* 0x000000ffff100224 */ /* 0x000fe200078e000c */
[----:B------:R-:W-:Y:S02]  /*08c0*/  ISETP.EQ.AND P0, PT, R17, 0x8, PT ;  /* 0x000000081100780c */ /* 0x000fe40003f02270 */
[----:B------:R-:W-:Y:S01]  /*08d0*/  @P3 MOV R16, R13 ;  /* 0x0000000d00103202 */ /* 0x000fe20000000f00 */
[----:B------:R-:W-:Y:S01]  /*08e0*/  @P5 IMAD.MOV.U32 R16, RZ, RZ, R18 ;  /* 0x000000ffff105224 */ /* 0x000fe200078e0012 */
[----:B------:R-:W-:Y:S01]  /*08f0*/  SHF.L.W.U32.HI R20, R15, R14, R20 ;  /* 0x0000000e0f147219 */ /* 0x000fe20000010e14 */
[----:B------:R-:W-:-:S08]  /*0900*/  @P4 IMAD.MOV.U32 R16, RZ, RZ, R8 ;  /* 0x000000ffff104224 */ /* 0x000fd000078e0008 */
[----:B------:R-:W-:-:S04]  /*0910*/  @P0 MOV R16, R21 ;  /* 0x0000001500100202 */ /* 0x000fc80000000f00 */
[----:B------:R-:W-:-:S07]  /*0920*/  SHF.L.W.U32.HI R15, R16, R14, R15 ;  /* 0x0000000e100f7219 */ /* 0x000fce0000010e0f */
.L_x_6:
[----:B------:R-:W-:Y:S05]  /*0930*/  BSYNC.RECONVERGENT B1 ;  /* 0x0000000000017941 */ /* 0x000fea0003800200 */
.L_x_5:
[C-C-:B------:R-:W-:Y:S01]  /*0940*/  SHF.L.W.U32.HI R21, R15.reuse, 0x2, R20.reuse ;  /* 0x000000020f157819 */ /* 0x140fe20000010e14 */
[----:B------:R-:W-:Y:S01]  /*0950*/  IMAD.SHL.U32 R15, R15, 0x4, RZ ;  /* 0x000000040f0f7824 */ /* 0x000fe200078e00ff */
[----:B------:R-:W-:Y:S01]  /*0960*/  UMOV UR4, 0x54442d19 ;  /* 0x54442d1900047882 */ /* 0x000fe20000000000 */
[----:B------:R-:W-:Y:S01]  /*0970*/  UMOV UR5, 0x3bf921fb ;  /* 0x3bf921fb00057882 */ /* 0x000fe20000000000 */
[----:B------:R-:W-:Y:S02]  /*0980*/  SHF.R.S32.HI R16, RZ, 0x1f, R21 ;  /* 0x0000001fff107819 */ /* 0x000fe40000011415 */
[----:B------:R-:W-:Y:S02]  /*0990*/  SHF.R.U32.HI R20, RZ, 0x1e, R20 ;  /* 0x0000001eff147819 */ /* 0x000fe40000011614 */
[C---:B------:R-:W-:Y:S02]  /*09a0*/  LOP3.LUT R14, R16.reuse, R15, RZ, 0x3c, !PT ;  /* 0x0000000f100e7212 */ /* 0x040fe400078e3cff */
[----:B------:R-:W-:-:S02]  /*09b0*/  LOP3.LUT R15, R16, R21, RZ, 0x3c, !PT ;  /* 0x00000015100f7212 */ /* 0x000fc400078e3cff */
[----:B------:R-:W-:Y:S02]  /*09c0*/  ISETP.GE.AND P0, PT, R19, RZ, PT ;  /* 0x000000ff1300720c */ /* 0x000fe40003f06270 */
[C---:B------:R-:W-:Y:S02]  /*09d0*/  LOP3.LUT R19, R21.reuse, R19, RZ, 0x3c, !PT ;  /* 0x0000001315137212 */ /* 0x040fe400078e3cff */
[----:B------:R-:W0:Y:S01]  /*09e0*/  I2F.F64.S64 R14, R14 ;  /* 0x0000000e000e7312 */ /* 0x000e220000301c00 */
[----:B------:R-:W-:Y:S02]  /*09f0*/  LEA.HI R20, R21, R20, RZ, 0x1 ;  /* 0x0000001415147211 */ /* 0x000fe400078f08ff */
[----:B------:R-:W-:-:S03]  /*0a00*/  ISETP.GE.AND P1, PT, R19, RZ, PT ;  /* 0x000000ff1300720c */ /* 0x000fc60003f26270 */
[----:B------:R-:W-:-:S05]  /*0a10*/  IMAD.MOV R19, RZ, RZ, -R20 ;  /* 0x000000ffff137224 */ /* 0x000fca00078e0a14 */
[----:B------:R-:W-:Y:S01]  /*0a20*/  @!P0 MOV R20, R19 ;  /* 0x0000001300148202 */ /* 0x000fe20000000f00 */
[----:B0-----:R-:W-:-:S10]  /*0a30*/  DMUL R16, R14, UR4 ;  /* 0x000000040e107c28 */ /* 0x001fd40008000000 */
[----:B------:R-:W0:Y:S02]  /*0a40*/  F2F.F32.F64 R16, R16 ;  /* 0x0000001000107310 */ /* 0x000e240000301000 */
[----:B0-----:R-:W-:-:S07]  /*0a50*/  FSEL R22, -R16, R16, !P1 ;  /* 0x0000001010167208 */ /* 0x001fce0004800100 */
.L_x_3:
[----:B------:R-:W-:Y:S05]  /*0a60*/  BSYNC.RECONVERGENT B0 ;  /* 0x0000000000007941 */ /* 0x000fea0003800200 */
.L_x_2:
[----:B------:R-:W-:Y:S02]  /*0a70*/  IMAD.MOV.U32 R14, RZ, RZ, 0x37cbac00 ;  /* 0x37cbac00ff0e7424 */ /* 0x000fe400078e00ff */
[----:B------:R-:W-:Y:S01]  /*0a80*/  FMUL R15, R22, R22 ;  /* 0x00000016160f7220 */ /* 0x000fe20000400000 */
[----:B------:R-:W-:Y:S01]  /*0a90*/  LOP3.LUT R16, R20, 0x1, RZ, 0xc0, !PT ;  /* 0x0000000114107812 */ /* 0x000fe200078ec0ff */
[----:B------:R-:W-:Y:S01]  /*0aa0*/  IMAD.MOV.U32 R24, RZ, RZ, 0x3d2aaabb ;  /* 0x3d2aaabbff187424 */ /* 0x000fe200078e00ff */
[----:B------:R-:W-:Y:S01]  /*0ab0*/  MOV R19, 0x3effffff ;  /* 0x3effffff00137802 */ /* 0x000fe20000000f00 */
[----:B------:R-:W-:Y:S01]  /*0ac0*/  FFMA R14, R15, R14, -0.0013887860113754868507 ;  /* 0xbab607ed0f0e7423 */ /* 0x000fe2000000000e */
[----:B------:R-:W-:Y:S02]  /*0ad0*/  ISETP.NE.U32.AND P0, PT, R16, 0x1, PT ;  /* 0x000000011000780c */ /* 0x000fe40003f05070 */
[----:B------:R-:W-:Y:S02]  /*0ae0*/  LOP3.LUT P1, RZ, R20, 0x2, RZ, 0xc0, !PT ;  /* 0x0000000214ff7812 */ /* 0x000fe4000782c0ff */
[----:B------:R-:W-:-:S02]  /*0af0*/  FSEL R16, R14, -0.00019574658654164522886, !P0 ;  /* 0xb94d41530e107808 */ /* 0x000fc40004000000 */
[----:B------:R-:W-:Y:S02]  /*0b00*/  FSEL R24, R24, 0.0083327032625675201416, !P0 ;  /* 0x3c0885e418187808 */ /* 0x000fe40004000000 */
[----:B------:R-:W-:Y:S02]  /*0b10*/  FSEL R14, R22, 1, P0 ;  /* 0x3f800000160e7808 */ /* 0x000fe40000000000 */
[----:B------:R-:W-:Y:S01]  /*0b20*/  FSEL R19, -R19, -0.16666662693023681641, !P0 ;  /* 0xbe2aaaa813137808 */ /* 0x000fe20004000100 */
[C---:B------:R-:W-:Y:S02]  /*0b30*/  FFMA R16, R15.reuse, R16, R24 ;  /* 0x000000100f107223 */ /* 0x040fe40000000018 */
[C---:B------:R-:W-:Y:S02]  /*0b40*/  FFMA R17, R15.reuse, R14, RZ ;  /* 0x0000000e0f117223 */ /* 0x040fe400000000ff */
[----:B------:R-:W-:-:S04]  /*0b50*/  FFMA R16, R15, R16, R19 ;  /* 0x000000100f107223 */ /* 0x000fc80000000013 */
[----:B------:R-:W-:-:S04]  /*0b60*/  FFMA R14, R17, R16, R14 ;  /* 0x00000010110e7223 */ /* 0x000fc8000000000e */
[----:B------:R-:W-:-:S04]  /*0b70*/  @P1 FADD R14, RZ, -R14 ;  /* 0x8000000eff0e1221 */ /* 0x000fc80000000000 */
[----:B------:R-:W-:-:S07]  /*0b80*/  FADD R7, R7, R14 ;  /* 0x0000000e07077221 */ /* 0x000fce0000000000 */
.L_x_1:
[----:B------:R-:W-:-:S05]  /*0b90*/  VIADD R9, R9, 0x1 ;  /* 0x0000000109097836 */ /* 0x000fca0000000000 */
[----:B------:R-:W-:-:S13]  /*0ba0*/  ISETP.NE.AND P0, PT, R9, 0x20, PT ;  /* 0x000000200900780c */ /* 0x000fda0003f05270 */
[----:B------:R-:W-:Y:S05]  /*0bb0*/  @P0 BRA `(.L_x_7) ;  /* 0xfffffff400d80947 */ /* 0x000fea000383ffff */
[----:B------:R-:W-:Y:S01]  /*0bc0*/  FFMA R5, R6, R7, R5 ;  /* 0x0000000706057223 */ /* 0x000fe20000000005 */
[----:B------:R-:W-:Y:S03]  /*0bd0*/  BSSY.RECONVERGENT B0, `(.L_x_8) ;  /* 0x0000065000007945 */ /* 0x000fe60003800200 */
[C---:B------:R-:W-:Y:S01]  /*0be0*/  FMUL R6, R5.reuse, 0.63661974668502807617 ;  /* 0x3f22f98305067820 */ /* 0x040fe20000400000 */
[----:B------:R-:W-:-:S03]  /*0bf0*/  FSETP.GE.AND P0, PT, |R5|, 105615, PT ;  /* 0x47ce47800500780b */ /* 0x000fc60003f06200 */
        /* <DEDUP_REMOVED lines=8> */
[----:B------:R-:W-:Y:S01]  /*0c80*/  @!P0 IMAD.MOV.U32 R16, RZ, RZ, RZ ;  /* 0x000000ffff108224 */ /* 0x000fe200078e00ff */
[----:B------:R-:W-:Y:S06]  /*0c90*/  @!P0 BRA `(.L_x_9) ;  /* 0x0000000400608947 */ /* 0x000fec0003800000 */
[----:B------:R-:W0:Y:S01]  /*0ca0*/  LDC.64 R6, c[0x4][RZ] ;  /* 0x01000000ff067b82 */ /* 0x000e220000000a00 */
[----:B------:R-:W-:Y:S01]  /*0cb0*/  SHF.L.U32 R14, R5, 0x8, RZ ;  /* 0x00000008050e7819 */ /* 0x000fe200000006ff */
[----:B------:R-:W-:Y:S01]  /*0cc0*/  IMAD.MOV.U32 R9, RZ, RZ, RZ ;  /* 0x000000ffff097224 */ /* 0x000fe200078e00ff */
[----:B------:R-:W-:Y:S01]  /*0cd0*/  UMOV UR4, URZ ;  /* 0x000000ff00047c82 */ /* 0x000fe20008000000 */
[----:B------:R-:W-:Y:S01]  /*0ce0*/  IMAD.MOV.U32 R19, RZ, RZ, RZ ;  /* 0x000000ffff137224 */ /* 0x000fe200078e00ff */
[----:B------:R-:W-:-:S07]  /*0cf0*/  LOP3.LUT R21, R14, 0x80000000, RZ, 0xfc, !PT ;  /* 0x800000000e157812 */ /* 0x000fce00078efcff */
.L_x_10:
[----:B0-----:R-:W-:-:S06]  /*0d00*/  IMAD.WIDE.U32 R14, R19, 0x4, R6 ;  /* 0x00000004130e7825 */ /* 0x001fcc00078e0006 */
[----:B------:R-:W2:Y:S01]  /*0d10*/  LDG.E.CONSTANT R14, desc[UR8][R14.64] ;  /* 0x000000080e0e7981 */ /* 0x000ea2000c1e9900 */
[C---:B------:R-:W-:Y:S01]  /*0d20*/  SHF.L.U32 R20, R19.reuse, 0x2, RZ ;  /* 0x0000000213147819 */ /* 0x040fe200000006ff */
[----:B------:R-:W-:-:S03]  /*0d30*/  VIADD R19, R19, 0x1 ;  /* 0x0000000113137836 */ /* 0x000fc60000000000 */
[C---:B------:R-:W-:Y:S02]  /*0d40*/  ISETP.EQ.AND P0, PT, R20.reuse, RZ, PT ;  /* 0x000000ff1400720c */ /* 0x040fe40003f02270 */
[C---:B------:R-:W-:Y:S02]  /*0d50*/  ISETP.EQ.AND P5, PT, R20.reuse, 0x4, PT ;  /* 0x000000041400780c */ /* 0x040fe40003fa2270 */
[C---:B------:R-:W-:Y:S02]  /*0d60*/  ISETP.EQ.AND P4, PT, R20.reuse, 0x8, PT ;  /* 0x000000081400780c */ /* 0x040fe40003f82270 */
[C---:B------:R-:W-:Y:S02]  /*0d70*/  ISETP.EQ.AND P3, PT, R20.reuse, 0xc, PT ;  /* 0x0000000c1400780c */ /* 0x040fe40003f62270 */
[C---:B------:R-:W-:Y:S02]  /*0d80*/  ISETP.EQ.AND P2, PT, R20.reuse, 0x10, PT ;  /* 0x000000101400780c */ /* 0x040fe40003f42270 */
[----:B------:R-:W-:Y:S01]  /*0d90*/  ISETP.EQ.AND P1, PT, R20, 0x14, PT ;  /* 0x000000141400780c */ /* 0x000fe20003f22270 */
[----:B--2---:R-:W-:-:S03]  /*0da0*/  IMAD.WIDE.U32 R16, R14, R21, RZ ;  /* 0x000000150e107225 */ /* 0x004fc600078e00ff */
[----:B------:R-:W-:-:S04]  /*0db0*/  IADD3 R16, P6, PT, R16, R9, RZ ;  /* 0x0000000910107210 */ /* 0x000fc80007fde0ff */
[----:B------:R-:W-:Y:S01]  /*0dc0*/  IADD3.X R9, PT, PT, R17, UR4, RZ, P6, !PT ;  /* 0x0000000411097c10 */ /* 0x000fe2000b7fe4ff */
[--C-:B------:R-:W-:Y:S01]  /*0dd0*/  @P0 IMAD.MOV.U32 R10, RZ, RZ, R16.reuse ;  /* 0x000000ffff0a0224 */ /* 0x100fe200078e0010 */
[----:B------:R-:W-:Y:S01]  /*0de0*/  ISETP.NE.AND P6, PT, R19, 0x6, PT ;  /* 0x000000061300780c */ /* 0x000fe20003fc5270 */
[--C-:B------:R-:W-:Y:S01]  /*0df0*/  @P4 IMAD.MOV.U32 R12, RZ, RZ, R16.reuse ;  /* 0x000000ffff0c4224 */ /* 0x100fe200078e0010 */
[-C--:B------:R-:W-:Y:S01]  /*0e00*/  @P5 MOV R11, R16.reuse ;  /* 0x00000010000b5202 */ /* 0x080fe20000000f00 */
[--C-:B------:R-:W-:Y:S01]  /*0e10*/  @P3 IMAD.MOV.U32 R13, RZ, RZ, R16.reuse ;  /* 0x000000ffff0d3224 */ /* 0x100fe200078e0010 */
[----:B------:R-:W-:Y:S01]  /*0e20*/  @P2 MOV R18, R16 ;  /* 0x0000001000122202 */ /* 0x000fe20000000f00 */
[----:B------:R-:W-:-:S08]  /*0e30*/  @P1 IMAD.MOV.U32 R8, RZ, RZ, R16 ;  /* 0x000000ffff081224 */ /* 0x000fd000078e0010 */
[----:B------:R-:W-:Y:S05]  /*0e40*/  @P6 BRA `(.L_x_10) ;  /* 0xfffffffc00ac6947 */ /* 0x000fea000383ffff */
        /* <DEDUP_REMOVED lines=19> */
[----:B------:R-:W-:Y:S02]  /*0f80*/  @P1 IMAD.MOV.U32 R7, RZ, RZ, R13 ;  /* 0x000000ffff071224 */ /* 0x000fe400078e000d */
[----:B------:R-:W-:Y:S01]  /*0f90*/  @P0 MOV R7, R18 ;  /* 0x0000001200070202 */ /* 0x000fe20000000f00 */
[----:B------:R-:W-:Y:S01]  /*0fa0*/  @P2 IMAD.MOV.U32 R14, RZ, RZ, R11 ;  /* 0x000000ffff0e2224 */ /* 0x000fe200078e000b */
[----:B------:R-:W-:Y:S01]  /*0fb0*/  @P1 MOV R14, R12 ;  /* 0x0000000c000e1202 */ /* 0x000fe20000000f00 */
[----:B------:R-:W-:-:S03]  /*0fc0*/  @P0 IMAD.MOV.U32 R14, RZ, RZ, R13 ;  /* 0x000000ffff0e0224 */ /* 0x000fc600078e000d */
[----:B------:R-:W-:Y:S02]  /*0fd0*/  @P3 IMAD.MOV.U32 R7, RZ, RZ, R8 ;  /* 0x000000ffff073224 */ /* 0x000fe400078e0008 */
[--C-:B------:R-:W-:Y:S02]  /*0fe0*/  @P5 IMAD.MOV.U32 R7, RZ, RZ, R9.reuse ;  /* 0x000000ffff075224 */ /* 0x100fe400078e0009 */
[----:B------:R-:W-:Y:S01]  /*0ff0*/  @P3 IMAD.MOV.U32 R14, RZ, RZ, R18 ;  /* 0x000000ffff0e3224 */ /* 0x000fe200078e0012 */
[----:B------:R-:W-:Y:S01]  /*1000*/  @P5 MOV R14, R8 ;  /* 0x00000008000e5202 */ /* 0x000fe20000000f00 */
[----:B------:R-:W-:Y:S01]  /*1010*/  @P4 IMAD.MOV.U32 R14, RZ, RZ, R9 ;  /* 0x000000ffff0e4224 */ /* 0x000fe200078e0009 */
[----:B------:R-:W-:Y:S01]  /*1020*/  MOV R16, R7 ;  /* 0x0000000700107202 */ /* 0x000fe20000000f00 */
[----:B------:R-:W-:Y:S06]  /*1030*/  @!P6 BRA `(.L_x_12) ;  /* 0x00000000002ce947 */ /* 0x000fec0003800000 */
[----:B------:R-:W-:Y:S02]  /*1040*/  @P2 IMAD.MOV.U32 R7, RZ, RZ, R10 ;  /* 0x000000ffff072224 */ /* 0x000fe400078e000a */
[----:B------:R-:W-:Y:S01]  /*1050*/  @P1 IMAD.MOV.U32 R7, RZ, RZ, R11 ;  /* 0x000000ffff071224 */ /* 0x000fe200078e000b */
[----:B------:R-:W-:Y:S01]  /*1060*/  @P0 MOV R7, R12 ;  /* 0x0000000c00070202 */ /* 0x000fe20000000f00 */
[----:B------:R-:W-:Y:S01]  /*1070*/  @P3 IMAD.MOV.U32 R7, RZ, RZ, R13 ;  /* 0x000000ffff073224 */ /* 0x000fe200078e000d */
[----:B------:R-:W-:Y:S01]  /*1080*/  ISETP.EQ.AND P0, PT, R15, 0x8, PT ;  /* 0x000000080f00780c */ /* 0x000fe20003f02270 */
[----:B------:R-:W-:Y:S01]  /*1090*/  @P5 IMAD.MOV.U32 R7, RZ, RZ, R18 ;  /* 0x000000ffff075224 */ /* 0x000fe200078e0012 */
[----:B------:R-:W-:Y:S02]  /*10a0*/  @P4 MOV R7, R8 ;  /* 0x0000000800074202 */ /* 0x000fe40000000f00 */
[----:B------:R-:W-:-:S04]  /*10b0*/  LOP3.LUT R15, R6, 0x1f, RZ, 0xc0, !PT ;  /* 0x0000001f060f7812 */ /* 0x000fc800078ec0ff */
[----:B------:R-:W-:-:S05]  /*10c0*/  SHF.L.W.U32.HI R16, R14, R15, R16 ;  /* 0x0000000f0e107219 */ /* 0x000fca0000010e10 */
[----:B------:R-:W-:-:S05]  /*10d0*/  @P0 IMAD.MOV.U32 R7, RZ, RZ, R9 ;  /* 0x000000ffff070224 */ /* 0x000fca00078e0009 */
[----:B------:R-:W-:-:S07]  /*10e0*/  SHF.L.W.U32.HI R14, R7, R15, R14 ;  /* 0x0000000f070e7219 */ /* 0x000fce0000010e0e */
.L_x_12:
[----:B------:R-:W-:Y:S05]  /*10f0*/  BSYNC.RECONVERGENT B1 ;  /* 0x0000000000017941 */ /* 0x000fea0003800200 */
.L_x_11:
[C---:B------:R-:W-:Y:S01]  /*1100*/  SHF.L.W.U32.HI R9, R14.reuse, 0x2, R16 ;  /* 0x000000020e097819 */ /* 0x040fe20000010e10 */
[----:B------:R-:W-:Y:S01]  /*1110*/  IMAD.SHL.U32 R6, R14, 0x4, RZ ;  /* 0x000000040e067824 */ /* 0x000fe200078e00ff */
[----:B------:R-:W-:Y:S01]  /*1120*/  UMOV UR4, 0x54442d19 ;  /* 0x54442d1900047882 */ /* 0x000fe20000000000 */
[----:B------:R-:W-:Y:S01]  /*1130*/  UMOV UR5, 0x3bf921fb ;  /* 0x3bf921fb00057882 */ /* 0x000fe20000000000 */
[----:B------:R-:W-:Y:S02]  /*1140*/  SHF.R.S32.HI R7, RZ, 0x1f, R9 ;  /* 0x0000001fff077819 */ /* 0x000fe40000011409 */
[----:B------:R-:W-:Y:S02]  /*1150*/  ISETP.GE.AND P0, PT, R5, RZ, PT ;  /* 0x000000ff0500720c */ /* 0x000fe40003f06270 */
[C---:B------:R-:W-:Y:S02]  /*1160*/  LOP3.LUT R6, R7.reuse, R6, RZ, 0x3c, !PT ;  /* 0x0000000607067212 */ /* 0x040fe400078e3cff */
[----:B------:R-:W-:-:S02]  /*1170*/  LOP3.LUT R7, R7, R9, RZ, 0x3c, !PT ;  /* 0x0000000907077212 */ /* 0x000fc400078e3cff */
[----:B------:R-:W-:Y:S02]  /*1180*/  SHF.R.U32.HI R16, RZ, 0x1e, R16 ;  /* 0x0000001eff107819 */ /* 0x000fe40000011610 */
[C---:B------:R-:W-:Y:S02]  /*1190*/  LOP3.LUT R17, R9.reuse, R5, RZ, 0x3c, !PT ;  /* 0x0000000509117212 */ /* 0x040fe400078e3cff */
[----:B------:R-:W0:Y:S01]  /*11a0*/  I2F.F64.S64 R6, R6 ;  /* 0x0000000600067312 */ /* 0x000e220000301c00 */
[----:B------:R-:W-:Y:S02]  /*11b0*/  LEA.HI R16, R9, R16, RZ, 0x1 ;  /* 0x0000001009107211 */ /* 0x000fe400078f08ff */
[----:B------:R-:W-:Y:S02]  /*11c0*/  ISETP.GE.AND P1, PT, R17, RZ, PT ;  /* 0x000000ff1100720c */ /* 0x000fe40003f26270 */
[----:B------:R-:W-:-:S05]  /*11d0*/  IADD3 R9, PT, PT, -R16, RZ, RZ ;  /* 0x000000ff10097210 */ /* 0x000fca0007ffe1ff */
[----:B------:R-:W-:Y:S01]  /*11e0*/  @!P0 IMAD.MOV.U32 R16, RZ, RZ, R9 ;  /* 0x000000ffff108224 */ /* 0x000fe200078e0009 */
[----:B0-----:R-:W-:-:S10]  /*11f0*/  DMUL R14, R6, UR4 ;  /* 0x00000004060e7c28 */ /* 0x001fd40008000000 */
[----:B------:R-:W0:Y:S02]  /*1200*/  F2F.F32.F64 R14, R14 ;  /* 0x0000000e000e7310 */ /* 0x000e240000301000 */
[----:B0-----:R-:W-:-:S07]  /*1210*/  FSEL R7, -R14, R14, !P1 ;  /* 0x0000000e0e077208 */ /* 0x001fce0004800100 */
.L_x_9:
[----:B------:R-:W-:Y:S05]  /*1220*/  BSYNC.RECONVERGENT B0 ;  /* 0x0000000000007941 */ /* 0x000fea0003800200 */
.L_x_8:
[----:B------:R-:W-:Y:S02]  /*1230*/  IMAD.MOV.U32 R14, RZ, RZ, 0x37cbac00 ;  /* 0x37cbac00ff0e7424 */ /* 0x000fe400078e00ff */
[----:B------:R-:W-:Y:S01]  /*1240*/  FMUL R9, R7, R7 ;  /* 0x0000000707097220 */ /* 0x000fe20000400000 */
[C---:B------:R-:W-:Y:S01]  /*1250*/  LOP3.LUT R6, R16.reuse, 0x1, RZ, 0xc0, !PT ;  /* 0x0000000110067812 */ /* 0x040fe200078ec0ff */
[----:B------:R-:W0:Y:S01]  /*1260*/  I2F.U64 R15, UR6 ;  /* 0x00000006000f7d12 */ /* 0x000e220008301000 */
[----:B------:R-:W-:Y:S02]  /*1270*/  VIADD R16, R16, 0x1 ;  /* 0x0000000110107836 */ /* 0x000fe40000000000 */
[----:B------:R-:W-:Y:S01]  /*1280*/  FFMA R14, R9, R14, -0.0013887860113754868507 ;  /* 0xbab607ed090e7423 */ /* 0x000fe2000000000e */
[----:B------:R-:W-:Y:S01]  /*1290*/  ISETP.NE.U32.AND P0, PT, R6, 0x1, PT ;  /* 0x000000010600780c */ /* 0x000fe20003f05070 */
[----:B------:R-:W-:Y:S01]  /*12a0*/  IMAD.MOV.U32 R19, RZ, RZ, 0x3effffff ;  /* 0x3effffffff137424 */ /* 0x000fe200078e00ff */
[----:B------:R-:W-:-:S02]  /*12b0*/  MOV R6, 0x3d2aaabb ;  /* 0x3d2aaabb00067802 */ /* 0x000fc40000000f00 */
[----:B------:R-:W-:Y:S01]  /*12c0*/  FSEL R14, R14, -0.00019574658654164522886, P0 ;  /* 0xb94d41530e0e7808 */ /* 0x000fe20000000000 */
[----:B-1----:R-:W1:Y:S01]  /*12d0*/  MUFU.RCP R17, R4 ;  /* 0x0000000400117308 */ /* 0x002e620000001000 */
[----:B------:R-:W-:Y:S02]  /*12e0*/  FSEL R6, R6, 0.0083327032625675201416, P0 ;  /* 0x3c0885e406067808 */ /* 0x000fe40000000000 */
[----:B------:R-:W-:Y:S02]  /*12f0*/  LOP3.LUT P1, RZ, R16, 0x2, RZ, 0xc0, !PT ;  /* 0x0000000210ff7812 */ /* 0x000fe4000782c0ff */
[----:B------:R-:W-:Y:S01]  /*1300*/  FSEL R16, -R19, -0.16666662693023681641, P0 ;  /* 0xbe2aaaa813107808 */ /* 0x000fe20000000100 */
[----:B------:R-:W-:Y:S01]  /*1310*/  FFMA R14, R9, R14, R6 ;  /* 0x0000000e090e7223 */ /* 0x000fe20000000006 */
[----:B------:R-:W-:Y:S01]  /*1320*/  FSEL R6, R7, 1, !P0 ;  /* 0x3f80000007067808 */ /* 0x000fe20004000000 */
[----:B0-----:R-:W-:Y:S02]  /*1330*/  FMUL R7, R15, -0.10000000149011611938 ;  /* 0xbdcccccd0f077820 */ /* 0x001fe40000400000 */
[----:B------:R-:W-:-:S02]  /*1340*/  FFMA R14, R9, R14, R16 ;  /* 0x0000000e090e7223 */ /* 0x000fc40000000010 */
[----:B------:R-:W0:Y:S01]  /*1350*/  FCHK P0, R7, R4 ;  /* 0x0000000407007302 */ /* 0x000e220000000000 */
[----:B------:R-:W-:Y:S01]  /*1360*/  FFMA R9, R9, R6, RZ ;  /* 0x0000000609097223 */ /* 0x000fe200000000ff */
[----:B-1----:R-:W-:-:S03]  /*1370*/  FFMA R20, -R4, R17, 1 ;  /* 0x3f80000004147423 */ /* 0x002fc60000000111 */
[----:B------:R-:W-:Y:S01]  /*1380*/  FFMA R9, R9, R14, R6 ;  /* 0x0000000e09097223 */ /* 0x000fe20000000006 */
[----:B------:R-:W-:-:S03]  /*1390*/  FFMA R20, R17, R20, R17 ;  /* 0x0000001411147223 */ /* 0x000fc60000000011 */
[----:B------:R-:W-:Y:S01]  /*13a0*/  @P1 FADD R9, RZ, -R9 ;  /* 0x80000009ff091221 */ /* 0x000fe20000000000 */
[----:B------:R-:W-:-:S04]  /*13b0*/  FFMA R15, R7, R20, RZ ;  /* 0x00000014070f7223 */ /* 0x000fc800000000ff */
[----:B------:R-:W-:-:S04]  /*13c0*/  FFMA R16, -R4, R15, R7 ;  /* 0x0000000f04107223 */ /* 0x000fc80000000107 */
[----:B------:R-:W-:Y:S01]  /*13d0*/  FFMA R15, R20, R16, R15 ;  /* 0x00000010140f7223 */ /* 0x000fe2000000000f */
[----:B0-----:R-:W-:Y:S06]  /*13e0*/  @!P0 BRA `(.L_x_13) ;  /* 0x0000000000108947 */ /* 0x001fec0003800000 */
[----:B------:R-:W-:Y:S02]  /*13f0*/  MOV R6, R7 ;  /* 0x0000000700067202 */ /* 0x000fe40000000f00 */
[----:B------:R-:W-:-:S07]  /*1400*/  MOV R14, 0x1420 ;  /* 0x00001420000e7802 */ /* 0x000fce0000000f00 */
[----:B------:R-:W-:Y:S05]  /*1410*/  CALL.REL.NOINC `($__internal_2_$__cuda_sm3x_div_rn_noftz_f32_slowpath) ;  /* 0x0000001400c87944 */ /* 0x000fea0003c00000 */
[----:B------:R-:W-:-:S07]  /*1420*/  IMAD.MOV.U32 R15, RZ, RZ, R6 ;  /* 0x000000ffff0f7224 */ /* 0x000fce00078e0006 */
.L_x_13:
[----:B------:R-:W-:Y:S02]  /*1430*/  HFMA2 R7, -RZ, RZ, 3.7421875, 0 ;  /* 0x437c0000ff077431 */ /* 0x000fe400000001ff */
[----:B------:R-:W-:Y:S01]  /*1440*/  IMAD.MOV.U32 R6, RZ, RZ, 0x3bbb989d ;  /* 0x3bbb989dff067424 */ /* 0x000fe200078e00ff */
[----:B------:R-:W0:Y:S03]  /*1450*/  LDCU.64 UR4, c[0x0][0x390] ;  /* 0x00007200ff0477ac */ /* 0x000e260008000a00 */
[----:B------:R-:W-:Y:S01]  /*1460*/  FFMA.SAT R6, R15, R6, 0.5 ;  /* 0x3f0000000f067423 */ /* 0x000fe20000002006 */
[----:B------:R-:W-:-:S03]  /*1470*/  UIADD3 UR6, UP0, UPT, UR6, 0x1, URZ ;  /* 0x0000000106067890 */ /* 0x000fc6000ff1e0ff */
[----:B------:R-:W-:Y:S01]  /*1480*/  FFMA.RM R6, R6, R7, 12582913 ;  /* 0x4b40000106067423 */ /* 0x000fe20000004007 */
[----:B------:R-:W-:-:S03]  /*1490*/  UIADD3.X UR7, UPT, UPT, URZ, UR7, URZ, UP0, !UPT ;  /* 0x00000007ff077290 */ /* 0x000fc600087fe4ff */
[C---:B------:R-:W-:Y:S01]  /*14a0*/  FADD R14, R6.reuse, -12583039 ;  /* 0xcb40007f060e7421 */ /* 0x040fe20000000000 */
[----:B------:R-:W-:-:S03]  /*14b0*/  IMAD.SHL.U32 R6, R6, 0x800000, RZ ;  /* 0x0080000006067824 */ /* 0x000fc600078e00ff */
[----:B------:R-:W-:Y:S01]  /*14c0*/  FFMA R14, R15, 1.4426950216293334961, -R14 ;  /* 0x3fb8aa3b0f0e7823 */ /* 0x000fe2000000080e */
[----:B0-----:R-:W-:-:S03]  /*14d0*/  UISETP.NE.U32.AND UP0, UPT, UR6, UR4, UPT ;  /* 0x000000040600728c */ /* 0x001fc6000bf05070 */
[----:B------:R-:W-:Y:S01]  /*14e0*/  FFMA R14, R15, 1.925963033500011079e-08, R14 ;  /* 0x32a570600f0e7823 */ /* 0x000fe2000000000e */
[----:B------:R-:W-:-:S03]  /*14f0*/  UISETP.NE.AND.EX UP0, UPT, UR7, UR5, UPT, UP0 ;  /* 0x000000050700728c */ /* 0x000fc6000bf05300 */
[----:B------:R-:W0:Y:S02]  /*1500*/  MUFU.EX2 R7, R14 ;  /* 0x0000000e00077308 */ /* 0x000e240000000800 */
[----:B0-----:R-:W-:-:S04]  /*1510*/  FMUL R6, R6, R7 ;  /* 0x0000000706067220 */ /* 0x001fc80000400000 */
[----:B------:R-:W-:Y:S01]  /*1520*/  FFMA R2, R9, R6, R2 ;  /* 0x0000000609027223 */ /* 0x000fe20000000002 */
[----:B------:R-:W-:Y:S06]  /*1530*/  BRA.U UP0, `(.L_x_14) ;  /* 0xffffffed00087547 */ /* 0x000fec000b83ffff */
.L_x_0:
[----:B------:R-:W0:Y:S01]  /*1540*/  LDCU.64 UR6, c[0x0][0x390] ;  /* 0x00007200ff0677ac */ /* 0x000e220008000a00 */
[----:B------:R-:W-:-:S04]  /*1550*/  UISETP.GE.U32.AND UP0, UPT, UR4, 0x2, UPT ;  /* 0x000000020400788c */ /* 0x000fc8000bf06070 */
[----:B------:R-:W-:Y:S01]  /*1560*/  UISETP.GE.U32.AND.EX UP0, UPT, UR5, URZ, UPT, UP0 ;  /* 0x000000ff0500728c */ /* 0x000fe2000bf06100 */
[----:B0-----:R-:W0:Y:S02]  /*1570*/  I2F.U64 R7, UR6 ;  /* 0x0000000600077d12 */ /* 0x001e240008301000 */
[----:B0-----:R-:W-:-:S06]  /*1580*/  VIADD R4, R7, 0xf3000000 ;  /* 0xf300000007047836 */ /* 0x001fcc0000000000 */
[----:B------:R0:W1:Y:S01]  /*1590*/  MUFU.RSQ R3, R7 ;  /* 0x0000000700037308 */ /* 0x0000620000001400 */
[----:B------:R-:W-:-:S13]  /*15a0*/  ISETP.GT.U32.AND P0, PT, R4, 0x727fffff, PT ;  /* 0x727fffff0400780c */ /* 0x000fda0003f04070 */
[----:B0-----:R-:W-:Y:S05]  /*15b0*/  @!P0 BRA `(.L_x_15) ;  /* 0x00000000001c8947 */ /* 0x001fea0003800000 */
[----:B------:R-:W-:Y:S01]  /*15c0*/  BSSY.RECONVERGENT B0, `(.L_x_16) ;  /* 0x0000004000007945 */ /* 0x000fe20003800200 */
[----:B-1----:R-:W-:Y:S02]  /*15d0*/  MOV R3, R7 ;  /* 0x0000000700037202 */ /* 0x002fe40000000f00 */
[----:B------:R-:W-:-:S07]  /*15e0*/  MOV R11, 0x1600 ;  /* 0x00001600000b7802 */ /* 0x000fce0000000f00 */
[----:B------:R-:W-:Y:S05]  /*15f0*/  CALL.REL.NOINC `($__internal_1_$__cuda_sm20_sqrt_rn_f32_slowpath) ;  /* 0x0000001000f47944 */ /* 0x000fea0003c00000 */
[----:B------:R-:W-:Y:S05]  /*1600*/  BSYNC.RECONVERGENT B0 ;  /* 0x0000000000007941 */ /* 0x000fea0003800200 */
.L_x_16:
[----:B------:R-:W-:Y:S01]  /*1610*/  IMAD.MOV.U32 R4, RZ, RZ, R3 ;  /* 0x000000ffff047224 */ /* 0x000fe200078e0003 */
[----:B------:R-:W-:Y:S06]  /*1620*/  BRA `(.L_x_17) ;  /* 0x0000000000107947 */ /* 0x000fec0003800000 */
.L_x_15:
[----:B-1----:R-:W-:Y:S01]  /*1630*/  FMUL.FTZ R4, R7, R3 ;  /* 0x0000000307047220 */ /* 0x002fe20000410000 */
[----:B------:R-:W-:-:S03]  /*1640*/  FMUL.FTZ R5, R3, 0.5 ;  /* 0x3f00000003057820 */ /* 0x000fc60000410000 */
[----:B------:R-:W-:-:S04]  /*1650*/  FFMA R3, -R4, R4, R7 ;  /* 0x0000000404037223 */ /* 0x000fc80000000107 */
[----:B------:R-:W-:-:S07]  /*1660*/  FFMA R4, R3, R5, R4 ;  /* 0x0000000503047223 */ /* 0x000fce0000000004 */
.L_x_17:
[----:B------:R-:W0:Y:S01]  /*1670*/  MUFU.RCP R3, R4 ;  /* 0x0000000400037308 */ /* 0x000e220000001000 */
[----:B------:R-:W-:Y:S07]  /*1680*/  BSSY.RECONVERGENT B0, `(.L_x_18) ;  /* 0x000000c000007945 */ /* 0x000fee0003800200 */
[----:B------:R-:W1:Y:S01]  /*1690*/  FCHK P0, R2, R4 ;  /* 0x0000000402007302 */ /* 0x000e620000000000 */
[----:B0-----:R-:W-:-:S04]  /*16a0*/  FFMA R6, R3, -R4, 1 ;  /* 0x3f80000003067423 */ /* 0x001fc80000000804 */
[----:B------:R-:W-:-:S04]  /*16b0*/  FFMA R3, R3, R6, R3 ;  /* 0x0000000603037223 */ /* 0x000fc80000000003 */
[----:B------:R-:W-:-:S04]  /*16c0*/  FFMA R7, R3, R2, RZ ;  /* 0x0000000203077223 */ /* 0x000fc800000000ff */
[----:B------:R-:W-:-:S04]  /*16d0*/  FFMA R6, R7, -R4, R2 ;  /* 0x8000000407067223 */ /* 0x000fc80000000002 */
[----:B------:R-:W-:Y:S01]  /*16e0*/  FFMA R7, R3, R6, R7 ;  /* 0x0000000603077223 */ /* 0x000fe20000000007 */
[----:B-1----:R-:W-:Y:S06]  /*16f0*/  @!P0 BRA `(.L_x_19) ;  /* 0x0000000000108947 */ /* 0x002fec0003800000 */
[----:B------:R-:W-:Y:S01]  /*1700*/  IMAD.MOV.U32 R6, RZ, RZ, R2 ;  /* 0x000000ffff067224 */ /* 0x000fe200078e0002 */
[----:B------:R-:W-:-:S07]  /*1710*/  MOV R14, 0x1730 ;  /* 0x00001730000e7802 */ /* 0x000fce0000000f00 */
[----:B------:R-:W-:Y:S05]  /*1720*/  CALL.REL.NOINC `($__internal_2_$__cuda_sm3x_div_rn_noftz_f32_slowpath) ;  /* 0x0000001400047944 */ /* 0x000fea0003c00000 */
[----:B------:R-:W-:-:S07]  /*1730*/  MOV R7, R6 ;  /* 0x0000000600077202 */ /* 0x000fce0000000f00 */
.L_x_19:
[----:B------:R-:W-:Y:S05]  /*1740*/  BSYNC.RECONVERGENT B0 ;  /* 0x0000000000007941 */ /* 0x000fea0003800200 */
.L_x_18:
[----:B------:R-:W-:Y:S01]  /*1750*/  IMAD.MOV.U32 R3, RZ, RZ, 0x3f800000 ;  /* 0x3f800000ff037424 */ /* 0x000fe200078e00ff */
[----:B------:R-:W-:Y:S06]  /*1760*/  BRA.U !UP0, `(.L_x_20) ;  /* 0x0000000d08547547 */ /* 0x000fec000b800000 */
[----:B------:R-:W0:Y:S01]  /*1770*/  LDC.64 R2, c[0x0][0x390] ;  /* 0x0000e400ff027b82 */ /* 0x000e220000000a00 */
[----:B------:R-:W-:Y:S02]  /*1780*/  HFMA2 R6, -RZ, RZ, 0, 5.9604644775390625e-08 ;  /* 0x00000001ff067431 */ /* 0x000fe400000001ff */
[----:B------:R-:W-:Y:S02]  /*1790*/  IMAD.MOV.U32 R11, RZ, RZ, RZ ;  /* 0x000000ffff0b7224 */ /* 0x000fe400078e00ff */
[----:B------:R-:W-:Y:S01]  /*17a0*/  IMAD.MOV.U32 R9, RZ, RZ, RZ ;  /* 0x000000ffff097224 */ /* 0x000fe200078e00ff */
[C---:B0-----:R-:W-:Y:S02]  /*17b0*/  IADD3 R4, P2, PT, R2.reuse, -0x1, RZ ;  /* 0xffffffff02047810 */ /* 0x041fe40007f5e0ff */
[----:B------:R-:W-:Y:S02]  /*17c0*/  IADD3 R2, P0, PT, R2, -0x2, RZ ;  /* 0xfffffffe02027810 */ /* 0x000fe40007f1e0ff */
[----:B------:R-:W-:-:S02]  /*17d0*/  LOP3.LUT R24, R4, 0xf, RZ, 0xc0, !PT ;  /* 0x0000000f04187812 */ /* 0x000fc400078ec0ff */
[----:B------:R-:W-:Y:S02]  /*17e0*/  ISETP.GE.U32.AND P1, PT, R2, 0xf, PT ;  /* 0x0000000f0200780c */ /* 0x000fe40003f26070 */
[C---:B------:R-:W-:Y:S02]  /*17f0*/  IADD3.X R2, PT, PT, R3.reuse, -0x1, RZ, P0, !PT ;  /* 0xffffffff03027810 */ /* 0x040fe400007fe4ff */
[----:B------:R-:W-:Y:S02]  /*1800*/  ISETP.NE.U32.AND P0, PT, R24, RZ, PT ;  /* 0x000000ff1800720c */ /* 0x000fe40003f05070 */
[----:B------:R-:W-:Y:S02]  /*1810*/  ISETP.GE.U32.AND.EX P1, PT, R2, RZ, PT, P1 ;  /* 0x000000ff0200720c */ /* 0x000fe40003f26110 */
[----:B------:R-:W-:Y:S02]  /*1820*/  ISETP.NE.AND.EX P0, PT, RZ, RZ, PT, P0 ;  /* 0x000000ffff00720c */ /* 0x000fe40003f05300 */
[----:B------:R-:W-:-:S09]  /*1830*/  IADD3.X R5, PT, PT, R3, -0x1, RZ, P2, !PT ;  /* 0xffffffff03057810 */ /* 0x000fd200017fe4ff */
[----:B------:R-:W-:Y:S05]  /*1840*/  @!P1 BRA `(.L_x_21) ;  /* 0x0000000400149947 */ /* 0x000fea0003800000 */
[----:B------:R-:W0:Y:S01]  /*1850*/  LDC.64 R22, c[0x0][0x380] ;  /* 0x0000e000ff167b82 */ /* 0x000e220000000a00 */
[----:B------:R-:W1:Y:S01]  /*1860*/  LDCU.64 UR4, c[0x0][0x380] ;  /* 0x00007000ff0477ac */ /* 0x000e620008000a00 */
[----:B0-----:R0:W5:Y:S01]  /*1870*/  LDG.E R22, desc[UR8][R22.64] ;  /* 0x0000000816167981 */ /* 0x001162000c1e1900 */
[----:B-1----:R-:W-:Y:S01]  /*1880*/  UIADD3 UR4, UP0, UPT, UR4, 0x20, URZ ;  /* 0x0000002004047890 */ /* 0x002fe2000ff1e0ff */
[----:B------:R-:W-:Y:S01]  /*1890*/  LOP3.LUT R15, R4, 0xfffffff0, RZ, 0xc0, !PT ;  /* 0xfffffff0040f7812 */ /* 0x000fe200078ec0ff */
[----:B------:R-:W-:Y:S01]  /*18a0*/  IMAD.MOV.U32 R11, RZ, RZ, RZ ;  /* 0x000000ffff0b7224 */ /* 0x000fe200078e00ff */
[----:B------:R-:W-:Y:S01]  /*18b0*/  MOV R6, 0x1 ;  /* 0x0000000100067802 */ /* 0x000fe20000000f00 */
[----:B------:R-:W-:Y:S01]  /*18c0*/  UIADD3.X UR5, UPT, UPT, URZ, UR5, URZ, UP0, !UPT ;  /* 0x00000005ff057290 */ /* 0x000fe200087fe4ff */
[----:B------:R-:W-:Y:S02]  /*18d0*/  IMAD.MOV.U32 R9, RZ, RZ, RZ ;  /* 0x000000ffff097224 */ /* 0x000fe400078e00ff */
[----:B------:R-:W-:-:S03]  /*18e0*/  IMAD.U32 R8, RZ, RZ, UR4 ;  /* 0x00000004ff087e24 */ /* 0x000fc6000f8e00ff */
[----:B0-----:R-:W-:-:S07]  /*18f0*/  MOV R3, UR5 ;  /* 0x0000000500037c02 */ /* 0x001fce0008000f00 */
.L_x_22:
[----:B------:R-:W-:-:S05]  /*1900*/  IMAD.MOV.U32 R2, RZ, RZ, R8 ;  /* 0x000000ffff027224 */ /* 0x000fca00078e0008 */
[----:B------:R-:W2:Y:S04]  /*1910*/  LDG.E R27, desc[UR8][R2.64+-0x1c] ;  /* 0xffffe408021b7981 */ /* 0x000ea8000c1e1900 */
[----:B------:R-:W3:Y:S04]  /*1920*/  LDG.E R10, desc[UR8][R2.64+-0x18] ;  /* 0xffffe808020a7981 */ /* 0x000ee8000c1e1900 */
[----:B------:R-:W4:Y:S04]  /*1930*/  LDG.E R25, desc[UR8][R2.64+-0x14] ;  /* 0xffffec0802197981 */ /* 0x000f28000c1e1900 */
        /* <DEDUP_REMOVED lines=10> */
[----:B------:R-:W4:Y:S01]  /*19e0*/  LDG.E R20, desc[UR8][R2.64+0x18] ;  /* 0x0000180802147981 */ /* 0x000f22000c1e1900 */
[----:B--2--5:R-:W-:-:S04]  /*19f0*/  FADD R22, R27, -R22 ;  /* 0x800000161b167221 */ /* 0x024fc80000000000 */
[----:B------:R-:W-:Y:S01]  /*1a00*/  FFMA R22, R22, R22, R11 ;  /* 0x0000001616167223 */ /* 0x000fe2000000000b */
[----:B---3--:R-:W-:Y:S01]  /*1a10*/  FADD R27, -R27, R10 ;  /* 0x0000000a1b1b7221 */ /* 0x008fe20000000100 */
[----:B------:R-:W2:Y:S03]  /*1a20*/  LDG.E R11, desc[UR8][R2.64+0x1c] ;  /* 0x00001c08020b7981 */ /* 0x000ea6000c1e1900 */
[----:B------:R-:W-:Y:S02]  /*1a30*/  FFMA R27, R27, R27, R22 ;  /* 0x0000001b1b1b7223 */ /* 0x000fe40000000016 */
[----:B------:R0:W3:Y:S01]  /*1a40*/  LDG.E R22, desc[UR8][R2.64+0x20] ;  /* 0x0000200802167981 */ /* 0x0000e2000c1e1900 */
[----:B----4-:R-:W-:-:S04]  /*1a50*/  FADD R10, -R10, R25 ;  /* 0x000000190a0a7221 */ /* 0x010fc80000000100 */
[----:B------:R-:W-:Y:S01]  /*1a60*/  FFMA R27, R10, R10, R27 ;  /* 0x0000000a0a1b7223 */ /* 0x000fe2000000001b */
[----:B------:R-:W-:Y:S01]  /*1a70*/  FADD R10, -R25, R18 ;  /* 0x00000012190a7221 */ /* 0x000fe20000000100 */
[----:B------:R-:W-:-:S03]  /*1a80*/  FADD R18, -R18, R23 ;  /* 0x0000001712127221 */ /* 0x000fc60000000100 */
[----:B------:R-:W-:Y:S01]  /*1a90*/  FFMA R27, R10, R10, R27 ;  /* 0x0000000a0a1b7223 */ /* 0x000fe2000000001b */
        /* <DEDUP_REMOVED lines=12> */
[----:B------:R-:W-:Y:S01]  /*1b60*/  FADD R10, -R17, R8 ;  /* 0x00000008110a7221 */ /* 0x000fe20000000100 */
[----:B------:R-:W-:Y:S02]  /*1b70*/  IADD3 R6, P1, PT, R6, 0x10, RZ ;  /* 0x0000001006067810 */ /* 0x000fe40007f3e0ff */
[----:B------:R-:W-:-:S03]  /*1b80*/  FFMA R27, R12, R12, R27 ;  /* 0x0000000c0c1b7223 */ /* 0x000fc6000000001b */
[----:B------:R-:W-:Y:S02]  /*1b90*/  IMAD.X R9, RZ, RZ, R9, P1 ;  /* 0x000000ffff097224 */ /* 0x000fe400008e0609 */
[----:B------:R-:W-:Y:S01]  /*1ba0*/  FFMA R27, R10, R10, R27 ;  /* 0x0000000a0a1b7223 */ /* 0x000fe2000000001b */
[----:B------:R-:W-:Y:S01]  /*1bb0*/  IADD3 R10, P2, PT, R6, -R15, RZ ;  /* 0x8000000f060a7210 */ /* 0x000fe20007f5e0ff */
[----:B------:R-:W-:-:S03]  /*1bc0*/  FADD R8, -R8, R13 ;  /* 0x0000000d08087221 */ /* 0x000fc60000000100 */
[----:B------:R-:W-:Y:S02]  /*1bd0*/  ISETP.NE.U32.AND P1, PT, R10, 0x1, PT ;  /* 0x000000010a00780c */ /* 0x000fe40003f25070 */
[----:B------:R-:W-:Y:S01]  /*1be0*/  IADD3.X R10, PT, PT, R9, ~R5, RZ, P2, !PT ;  /* 0x80000005090a7210 */ /* 0x000fe200017fe4ff */
[----:B------:R-:W-:-:S03]  /*1bf0*/  FFMA R27, R8, R8, R27 ;  /* 0x00000008081b7223 */ /* 0x000fc6000000001b */
[----:B------:R-:W-:Y:S01]  /*1c00*/  ISETP.NE.AND.EX P1, PT, R10, RZ, PT, P1 ;  /* 0x000000ff0a00720c */ /* 0x000fe20003f25310 */
[----:B------:R-:W-:-:S04]  /*1c10*/  FADD R8, -R13, R20 ;  /* 0x000000140d087221 */ /* 0x000fc80000000100 */
[----:B------:R-:W-:Y:S01]  /*1c20*/  FFMA R27, R8, R8, R27 ;  /* 0x00000008081b7223 */ /* 0x000fe2000000001b */
[----:B------:R-:W-:-:S05]  /*1c30*/  IADD3 R8, P2, PT, R2, 0x40, RZ ;  /* 0x0000004002087810 */ /* 0x000fca0007f5e0ff */
[----:B0-----:R-:W-:Y:S02]  /*1c40*/  IMAD.X R3, RZ, RZ, R3, P2 ;  /* 0x000000ffff037224 */ /* 0x001fe400010e0603 */
[----:B--2---:R-:W-:-:S04]  /*1c50*/  FADD R20, -R20, R11 ;  /* 0x0000000b14147221 */ /* 0x004fc80000000100 */
[----:B------:R-:W-:Y:S01]  /*1c60*/  FFMA R27, R20, R20, R27 ;  /* 0x00000014141b7223 */ /* 0x000fe2000000001b */
[----:B---3--:R-:W-:-:S04]  /*1c70*/  FADD R2, -R11, R22 ;  /* 0x000000160b027221 */ /* 0x008fc80000000100 */
[----:B------:R-:W-:Y:S01]  /*1c80*/  FFMA R11, R2, R2, R27 ;  /* 0x00000002020b7223 */ /* 0x000fe2000000001b */
[----:B------:R-:W-:Y:S06]  /*1c90*/  @P1 BRA `(.L_x_22) ;  /* 0xfffffffc00181947 */ /* 0x000fec000383ffff */
.L_x_21:
[----:B------:R-:W-:Y:S05]  /*1ca0*/  @!P0 BRA `(.L_x_23) ;  /* 0x0000000400388947 */ /* 0x000fea0003800000 */
[----:B------:R-:W-:Y:S02]  /*1cb0*/  ISETP.GE.U32.AND P0, PT, R24, 0x8, PT ;  /* 0x000000081800780c */ /* 0x000fe40003f06070 */
[----:B------:R-:W-:Y:S02]  /*1cc0*/  LOP3.LUT R18, R4, 0x7, RZ, 0xc0, !PT ;  /* 0x0000000704127812 */ /* 0x000fe400078ec0ff */
[----:B------:R-:W-:Y:S02]  /*1cd0*/  ISETP.GE.U32.AND.EX P0, PT, RZ, RZ, PT, P0 ;  /* 0x000000ffff00720c */ /* 0x000fe40003f06100 */
[----:B------:R-:W-:-:S04]  /*1ce0*/  ISETP.NE.U32.AND P1, PT, R18, RZ, PT ;  /* 0x000000ff1200720c */ /* 0x000fc80003f25070 */
[----:B------:R-:W-:-:S07]  /*1cf0*/  ISETP.NE.AND.EX P1, PT, RZ, RZ, PT, P1 ;  /* 0x000000ffff00720c */ /* 0x000fce0003f25310 */
[----:B------:R-:W-:Y:S06]  /*1d00*/  @!P0 BRA `(.L_x_24) ;  /* 0x0000000000788947 */ /* 0x000fec0003800000 */
[----:B------:R-:W0:Y:S02]  /*1d10*/  LDC.64 R2, c[0x0][0x380] ;  /* 0x0000e000ff027b82 */ /* 0x000e240000000a00 */
[----:B0-----:R-:W-:-:S04]  /*1d20*/  LEA R2, P0, R6, R2, 0x2 ;  /* 0x0000000206027211 */ /* 0x001fc800078010ff */
[----:B------:R-:W-:-:S05]  /*1d30*/  LEA.HI.X R3, R6, R3, R9, 0x2, P0 ;  /* 0x0000000306037211 */ /* 0x000fca00000f1409 */
[----:B------:R-:W2:Y:S04]  /*1d40*/  LDG.E R10, desc[UR8][R2.64] ;  /* 0x00000008020a7981 */ /* 0x000ea8000c1e1900 */
[----:B------:R-:W2:Y:S04]  /*1d50*/  LDG.E R17, desc[UR8][R2.64+-0x4] ;  /* 0xfffffc0802117981 */ /* 0x000ea8000c1e1900 */
[----:B------:R-:W3:Y:S04]  /*1d60*/  LDG.E R19, desc[UR8][R2.64+0x4] ;  /* 0x0000040802137981 */ /* 0x000ee8000c1e1900 */
[----:B------:R-:W4:Y:S04]  /*1d70*/  LDG.E R14, desc[UR8][R2.64+0x8] ;  /* 0x00000808020e7981 */ /* 0x000f28000c1e1900 */
[----:B------:R-:W5:Y:S04]  /*1d80*/  LDG.E R21, desc[UR8][R2.64+0xc] ;  /* 0x00000c0802157981 */ /* 0x000f68000c1e1900 */
[----:B------:R-:W5:Y:S04]  /*1d90*/  LDG.E R16, desc[UR8][R2.64+0x10] ;  /* 0x0000100802107981 */ /* 0x000f68000c1e1900 */
[----:B------:R-:W5:Y:S04]  /*1da0*/  LDG.E R13, desc[UR8][R2.64+0x14] ;  /* 0x00001408020d7981 */ /* 0x000f68000c1e1900 */
[----:B------:R-:W5:Y:S04]  /*1db0*/  LDG.E R8, desc[UR8][R2.64+0x18] ;  /* 0x0000180802087981 */ /* 0x000f68000c1e1900 */
[----:B------:R0:W5:Y:S01]  /*1dc0*/  LDG.E R15, desc[UR8][R2.64+0x1c] ;  /* 0x00001c08020f7981 */ /* 0x000162000c1e1900 */
[----:B------:R-:W-:-:S05]  /*1dd0*/  IADD3 R6, P0, PT, R6, 0x8, RZ ;  /* 0x0000000806067810 */ /* 0x000fca0007f1e0ff */
[----:B------:R-:W-:Y:S02]  /*1de0*/  IMAD.X R9, RZ, RZ, R9, P0 ;  /* 0x000000ffff097224 */ /* 0x000fe400000e0609 */
[----:B--2---:R-:W-:-:S04]  /*1df0*/  FADD R12, R10, -R17 ;  /* 0x800000110a0c7221 */ /* 0x004fc80000000000 */
[----:B------:R-:W-:Y:S01]  /*1e00*/  FFMA R11, R12, R12, R11 ;  /* 0x0000000c0c0b7223 */ /* 0x000fe2000000000b */
[----:B---3--:R-:W-:-:S04]  /*1e10*/  FADD R10, -R10, R19 ;  /* 0x000000130a0a7221 */ /* 0x008fc80000000100 */
[----:B------:R-:W-:Y:S01]  /*1e20*/  FFMA R11, R10, R10, R11 ;  /* 0x0000000a0a0b7223 */ /* 0x000fe2000000000b */
[----:B----4-:R-:W-:Y:S01]  /*1e30*/  FADD R10, -R19, R14 ;  /* 0x0000000e130a7221 */ /* 0x010fe20000000100 */
[----:B-----5:R-:W-:-:S03]  /*1e40*/  FADD R14, -R14, R21 ;  /* 0x000000150e0e7221 */ /* 0x020fc60000000100 */
[----:B------:R-:W-:Y:S01]  /*1e50*/  FFMA R11, R10, R10, R11 ;  /* 0x0000000a0a0b7223 */ /* 0x000fe2000000000b */
[----:B------:R-:W-:-:S03]  /*1e60*/  FADD R10, -R21, R16 ;  /* 0x00000010150a7221 */ /* 0x000fc60000000100 */
[----:B------:R-:W-:Y:S01]  /*1e70*/  FFMA R11, R14, R14, R11 ;  /* 0x0000000e0e0b7223 */ /* 0x000fe2000000000b */
[----:B------:R-:W-:-:S03]  /*1e80*/  FADD R16, -R16, R13 ;  /* 0x0000000d10107221 */ /* 0x000fc60000000100 */
[----:B------:R-:W-:Y:S01]  /*1e90*/  FFMA R11, R10, R10, R11 ;  /* 0x0000000a0a0b7223 */ /* 0x000fe2000000000b */
[----:B0-----:R-:W-:-:S03]  /*1ea0*/  FADD R2, -R13, R8 ;  /* 0x000000080d027221 */ /* 0x001fc60000000100 */
[----:B------:R-:W-:Y:S01]  /*1eb0*/  FFMA R11, R16, R16, R11 ;  /* 0x00000010100b7223 */ /* 0x000fe2000000000b */
[----:B------:R-:W-:-:S03]  /*1ec0*/  FADD R8, -R8, R15 ;  /* 0x0000000f08087221 */ /* 0x000fc60000000100 */
[----:B------:R-:W-:-:S04]  /*1ed0*/  FFMA R11, R2, R2, R11 ;  /* 0x00000002020b7223 */ /* 0x000fc8000000000b */
[----:B------:R-:W-:-:S07]  /*1ee0*/  FFMA R11, R8, R8, R11 ;  /* 0x00000008080b7223 */ /* 0x000fce000000000b */
.L_x_24:
[----:B------:R-:W-:Y:S05]  /*1ef0*/  @!P1 BRA `(.L_x_23) ;  /* 0x0000000000a49947 */ /* 0x000fea0003800000 */
[----:B------:R-:W-:-:S04]  /*1f00*/  ISETP.GE.U32.AND P0, PT, R18, 0x4, PT ;  /* 0x000000041200780c */ /* 0x000fc80003f06070 */
[----:B------:R-:W-:-:S13]  /*1f10*/  ISETP.GE.U32.AND.EX P0, PT, RZ, RZ, PT, P0 ;  /* 0x000000ffff00720c */ /* 0x000fda0003f06100 */
[----:B------:R-:W0:Y:S02]  /*1f20*/  @P0 LDC.64 R2, c[0x0][0x380] ;  /* 0x0000e000ff020b82 */ /* 0x000e240000000a00 */
[----:B0-----:R-:W-:-:S04]  /*1f30*/  @P0 LEA R2, P1, R6, R2, 0x2 ;  /* 0x0000000206020211 */ /* 0x001fc800078210ff */
[----:B------:R-:W-:-:S05]  /*1f40*/  @P0 LEA.HI.X R3, R6, R3, R9, 0x2, P1 ;  /* 0x0000000306030211 */ /* 0x000fca00008f1409 */
[----:B------:R-:W2:Y:S04]  /*1f50*/  @P0 LDG.E R8, desc[UR8][R2.64] ;  /* 0x0000000802080981 */ /* 0x000ea8000c1e1900 */
[----:B------:R-:W2:Y:S04]  /*1f60*/  @P0 LDG.E R13, desc[UR8][R2.64+-0x4] ;  /* 0xfffffc08020d0981 */ /* 0x000ea8000c1e1900 */
[----:B------:R-:W3:Y:S04]  /*1f70*/  @P0 LDG.E R15, desc[UR8][R2.64+0x4] ;  /* 0x00000408020f0981 */ /* 0x000ee8000c1e1900 */
[----:B------:R-:W4:Y:S04]  /*1f80*/  @P0 LDG.E R14, desc[UR8][R2.64+0x8] ;  /* 0x00000808020e0981 */ /* 0x000f28000c1e1900 */
[----:B------:R-:W5:Y:S01]  /*1f90*/  @P0 LDG.E R17, desc[UR8][R2.64+0xc] ;  /* 0x00000c0802110981 */ /* 0x000f62000c1e1900 */
[----:B------:R-:W-:-:S02]  /*1fa0*/  LOP3.LUT R10, R4, 0x3, RZ, 0xc0, !PT ;  /* 0x00000003040a7812 */ /* 0x000fc400078ec0ff */
[----:B------:R-:W-:Y:S02]  /*1fb0*/  @P0 IADD3 R6, P2, PT, R6, 0x4, RZ ;  /* 0x0000000406060810 */ /* 0x000fe40007f5e0ff */
[----:B------:R-:W-:-:S03]  /*1fc0*/  ISETP.NE.U32.AND P1, PT, R10, RZ, PT ;  /* 0x000000ff0a00720c */ /* 0x000fc60003f25070 */
[----:B------:R-:W-:Y:S02]  /*1fd0*/  @P0 IMAD.X R9, RZ, RZ, R9, P2 ;  /* 0x000000ffff090224 */ /* 0x000fe400010e0609 */
[C---:B--2---:R-:W-:Y:S01]  /*1fe0*/  @P0 FADD R12, R8.reuse, -R13 ;  /* 0x8000000d080c0221 */ /* 0x044fe20000000000 */
[----:B---3--:R-:W-:-:S03]  /*1ff0*/  @P0 FADD R13, -R8, R15 ;  /* 0x0000000f080d0221 */ /* 0x008fc60000000100 */
[----:B------:R-:W-:Y:S01]  /*2000*/  @P0 FFMA R8, R12, R12, R11 ;  /* 0x0000000c0c080223 */ /* 0x000fe2000000000b */
[----:B------:R-:W-:Y:S01]  /*2010*/  MOV R12, RZ ;  /* 0x000000ff000c7202 */ /* 0x000fe20000000f00 */
[----:B----4-:R-:W-:Y:S02]  /*2020*/  @P0 FADD R15, -R15, R14 ;  /* 0x0000000e0f0f0221 */ /* 0x010fe40000000100 */
[----:B------:R-:W-:Y:S01]  /*2030*/  @P0 FFMA R8, R13, R13, R8 ;  /* 0x0000000d0d080223 */ /* 0x000fe20000000008 */
[----:B------:R-:W-:Y:S01]  /*2040*/  ISETP.NE.AND.EX P1, PT, R12, RZ, PT, P1 ;  /* 0x000000ff0c00720c */ /* 0x000fe20003f25310 */
[----:B-----5:R-:W-:Y:S02]  /*2050*/  @P0 FADD R17, -R14, R17 ;  /* 0x000000110e110221 */ /* 0x020fe40000000100 */
[----:B------:R-:W-:-:S04]  /*2060*/  @P0 FFMA R8, R15, R15, R8 ;  /* 0x0000000f0f080223 */ /* 0x000fc80000000008 */
[----:B------:R-:W-:-:S06]  /*2070*/  @P0 FFMA R11, R17, R17, R8 ;  /* 0x00000011110b0223 */ /* 0x000fcc0000000008 */
[----:B------:R-:W-:Y:S05]  /*2080*/  @!P1 BRA `(.L_x_23) ;  /* 0x0000000000409947 */ /* 0x000fea0003800000 */
[----:B------:R-:W0:Y:S02]  /*2090*/  LDC.64 R2, c[0x0][0x380] ;  /* 0x0000e000ff027b82 */ /* 0x000e240000000a00 */
[----:B0-----:R-:W-:-:S04]  /*20a0*/  LEA R8, P0, R6, R2, 0x2 ;  /* 0x0000000206087211 */ /* 0x001fc800078010ff */
[----:B------:R-:W-:-:S09]  /*20b0*/  LEA.HI.X R9, R6, R3, R9, 0x2, P0 ;  /* 0x0000000306097211 */ /* 0x000fd200000f1409 */
.L_x_25:
[----:B------:R-:W-:Y:S01]  /*20c0*/  IMAD.MOV.U32 R2, RZ, RZ, R8 ;  /* 0x000000ffff027224 */ /* 0x000fe200078e0008 */
[----:B------:R-:W-:-:S05]  /*20d0*/  MOV R3, R9 ;  /* 0x0000000900037202 */ /* 0x000fca0000000f00 */
[----:B------:R-:W2:Y:S04]  /*20e0*/  LDG.E R6, desc[UR8][R2.64] ;  /* 0x0000000802067981 */ /* 0x000ea8000c1e1900 */
[----:B------:R-:W2:Y:S01]  /*20f0*/  LDG.E R9, desc[UR8][R2.64+-0x4] ;  /* 0xfffffc0802097981 */ /* 0x000ea2000c1e1900 */
[----:B------:R-:W-:Y:S02]  /*2100*/  IADD3 R10, P0, PT, R10, -0x1, RZ ;  /* 0xffffffff0a0a7810 */ /* 0x000fe40007f1e0ff */
[----:B------:R-:W-:Y:S02]  /*2110*/  IADD3 R8, P1, PT, R2, 0x4, RZ ;  /* 0x0000000402087810 */ /* 0x000fe40007f3e0ff */
[----:B------:R-:W-:Y:S02]  /*2120*/  IADD3.X R12, PT, PT, R12, -0x1, RZ, P0, !PT ;  /* 0xffffffff0c0c7810 */ /* 0x000fe400007fe4ff */
[----:B------:R-:W-:-:S04]  /*2130*/  ISETP.NE.U32.AND P0, PT, R10, RZ, PT ;  /* 0x000000ff0a00720c */ /* 0x000fc80003f05070 */
[----:B------:R-:W-:Y:S01]  /*2140*/  ISETP.NE.AND.EX P0, PT, R12, RZ, PT, P0 ;  /* 0x000000ff0c00720c */ /* 0x000fe20003f05300 */
[----:B--2---:R-:W-:Y:S01]  /*2150*/  FADD R6, R6, -R9 ;  /* 0x8000000906067221 */ /* 0x004fe20000000000 */
[----:B------:R-:W-:-:S03]  /*2160*/  IMAD.X R9, RZ, RZ, R3, P1 ;  /* 0x000000ffff097224 */ /* 0x000fc600008e0603 */
[----:B------:R-:W-:-:S08]  /*2170*/  FFMA R11, R6, R6, R11 ;  /* 0x00000006060b7223 */ /* 0x000fd0000000000b */
[----:B------:R-:W-:Y:S05]  /*2180*/  @P0 BRA `(.L_x_25) ;  /* 0xfffffffc00cc0947 */ /* 0x000fea000383ffff */
.L_x_23:
[----:B------:R-:W0:Y:S08]  /*2190*/  I2F.U64 R4, R4 ;  /* 0x0000000400047312 */ /* 0x000e300000301000 */
[----:B0-----:R-:W0:Y:S08]  /*21a0*/  MUFU.RCP R3, R4 ;  /* 0x0000000400037308 */ /* 0x001e300000001000 */
[----:B------:R-:W1:Y:S01]  /*21b0*/  FCHK P0, R11, R4 ;  /* 0x000000040b007302 */ /* 0x000e620000000000 */
[----:B0-----:R-:W-:-:S04]  /*21c0*/  FFMA R2, -R4, R3, 1 ;  /* 0x3f80000004027423 */ /* 0x001fc80000000103 */
[----:B------:R-:W-:-:S04]  /*21d0*/  FFMA R2, R3, R2, R3 ;  /* 0x0000000203027223 */ /* 0x000fc80000000003 */
[----:B------:R-:W-:-:S04]  /*21e0*/  FFMA R3, R2, R11, RZ ;  /* 0x0000000b02037223 */ /* 0x000fc800000000ff */
[----:B------:R-:W-:-:S04]  /*21f0*/  FFMA R6, -R4, R3, R11 ;  /* 0x0000000304067223 */ /* 0x000fc8000000010b */
[----:B------:R-:W-:Y:S01]  /*2200*/  FFMA R3, R2, R6, R3 ;  /* 0x0000000602037223 */ /* 0x000fe20000000003 */
[----:B-1----:R-:W-:Y:S06]  /*2210*/  @!P0 BRA `(.L_x_26) ;  /* 0x0000000000108947 */ /* 0x002fec0003800000 */
[----:B------:R-:W-:Y:S02]  /*2220*/  MOV R6, R11 ;  /* 0x0000000b00067202 */ /* 0x000fe40000000f00 */
[----:B------:R-:W-:-:S07]  /*2230*/  MOV R14, 0x2250 ;  /* 0x00002250000e7802 */ /* 0x000fce0000000f00 */
[----:B------:R-:W-:Y:S05]  /*2240*/  CALL.REL.NOINC `($__internal_2_$__cuda_sm3x_div_rn_noftz_f32_slowpath) ;  /* 0x00000008003c7944 */ /* 0x000fea0003c00000 */
[----:B------:R-:W-:-:S07]  /*2250*/  IMAD.MOV.U32 R3, RZ, RZ, R6 ;  /* 0x000000ffff037224 */ /* 0x000fce00078e0006 */
.L_x_26:
[----:B------:R-:W-:Y:S01]  /*2260*/  IADD3 R2, PT, PT, R3, -0xd000000, RZ ;  /* 0xf300000003027810 */ /* 0x000fe20007ffe0ff */
[----:B------:R0:W1:Y:S01]  /*2270*/  MUFU.RSQ R4, R3 ;  /* 0x0000000300047308 */ /* 0x0000620000001400 */
[----:B------:R-:W-:Y:S02]  /*2280*/  BSSY.RECONVERGENT B0, `(.L_x_27) ;  /* 0x000000b000007945 */ /* 0x000fe40003800200 */
[----:B------:R-:W-:-:S13]  /*2290*/  ISETP.GT.U32.AND P0, PT, R2, 0x727fffff, PT ;  /* 0x727fffff0200780c */ /* 0x000fda0003f04070 */
[----:B0-----:R-:W-:Y:S05]  /*22a0*/  @!P0 BRA `(.L_x_28) ;  /* 0x0000000000108947 */ /* 0x001fea0003800000 */
[----:B------:R-:W-:-:S07]  /*22b0*/  MOV R11, 0x22d0 ;  /* 0x000022d0000b7802 */ /* 0x000fce0000000f00 */
[----:B-1----:R-:W-:Y:S05]  /*22c0*/  CALL.REL.NOINC `($__internal_1_$__cuda_sm20_sqrt_rn_f32_slowpath) ;  /* 0x0000000400c07944 */ /* 0x002fea0003c00000 */
[----:B------:R-:W-:Y:S01]  /*22d0*/  IMAD.MOV.U32 R2, RZ, RZ, R3 ;  /* 0x000000ffff027224 */ /* 0x000fe200078e0003 */
[----:B------:R-:W-:Y:S06]  /*22e0*/  BRA `(.L_x_29) ;  /* 0x0000000000107947 */ /* 0x000fec0003800000 */
.L_x_28:
[C---:B-1----:R-:W-:Y:S01]  /*22f0*/  FMUL.FTZ R2, R4.reuse, R3 ;  /* 0x0000000304027220 */ /* 0x042fe20000410000 */
[----:B------:R-:W-:-:S03]  /*2300*/  FMUL.FTZ R4, R4, 0.5 ;  /* 0x3f00000004047820 */ /* 0x000fc60000410000 */
[----:B------:R-:W-:-:S04]  /*2310*/  FFMA R3, -R2, R2, R3 ;  /* 0x0000000202037223 */ /* 0x000fc80000000103 */
[----:B------:R-:W-:-:S07]  /*2320*/  FFMA R2, R3, R4, R2 ;  /* 0x0000000403027223 */ /* 0x000fce0000000002 */
.L_x_29:
[----:B------:R-:W-:Y:S05]  /*2330*/  BSYNC.RECONVERGENT B0 ;  /* 0x0000000000007941 */ /* 0x000fea0003800200 */
.L_x_27:
[----:B------:R-:W-:Y:S02]  /*2340*/  HFMA2 R3, -RZ, RZ, 0.96630859375, -0.0022525787353515625 ;  /* 0x3bbb989dff037431 */ /* 0x000fe400000001ff */
[----:B------:R-:W-:Y:S01]  /*2350*/  FMUL R2, R2, -10000 ;  /* 0xc61c400002027820 */ /* 0x000fe20000400000 */
[----:B------:R-:W-:Y:S01]  /*2360*/  IMAD.MOV.U32 R4, RZ, RZ, 0x437c0000 ;  /* 0x437c0000ff047424 */ /* 0x000fe200078e00ff */
[----:B------:R-:W-:Y:S02]  /*2370*/  BSSY.RECONVERGENT B0, `(.L_x_20) ;  /* 0x0000014000007945 */ /* 0x000fe40003800200 */
[----:B------:R-:W-:-:S04]  /*2380*/  FFMA.SAT R3, R2, R3, 0.5 ;  /* 0x3f00000002037423 */ /* 0x000fc80000002003 */
[----:B------:R-:W-:-:S04]  /*2390*/  FFMA.RM R3, R3, R4, 12582913 ;  /* 0x4b40000103037423 */ /* 0x000fc80000004004 */
[C---:B------:R-:W-:Y:S01]  /*23a0*/  FADD R5, R3.reuse, -12583039 ;  /* 0xcb40007f03057421 */ /* 0x040fe20000000000 */
[----:B------:R-:W-:-:S03]  /*23b0*/  SHF.L.U32 R3, R3, 0x17, RZ ;  /* 0x0000001703037819 */ /* 0x000fc600000006ff */
[----:B------:R-:W-:-:S04]  /*23c0*/  FFMA R5, R2, 1.4426950216293334961, -R5 ;  /* 0x3fb8aa3b02057823 */ /* 0x000fc80000000805 */
[----:B------:R-:W-:-:S04]  /*23d0*/  FFMA R5, R2, 1.925963033500011079e-08, R5 ;  /* 0x32a5706002057823 */ /* 0x000fc80000000005 */
[----:B------:R-:W0:Y:S02]  /*23e0*/  MUFU.EX2 R2, R5 ;  /* 0x0000000500027308 */ /* 0x000e240000000800 */
[----:B0-----:R-:W-:-:S04]  /*23f0*/  FFMA R6, R3, R2, 1 ;  /* 0x3f80000003067423 */ /* 0x001fc80000000002 */
[----:B------:R-:W-:-:S05]  /*2400*/  VIADD R2, R6, 0x1800000 ;  /* 0x0180000006027836 */ /* 0x000fca0000000000 */
[----:B------:R-:W-:-:S04]  /*2410*/  LOP3.LUT R2, R2, 0x7f800000, RZ, 0xc0, !PT ;  /* 0x7f80000002027812 */ /* 0x000fc800078ec0ff */
[----:B------:R-:W-:-:S13]  /*2420*/  ISETP.GT.U32.AND P0, PT, R2, 0x1ffffff, PT ;  /* 0x01ffffff0200780c */ /* 0x000fda0003f04070 */
[----:B------:R-:W-:Y:S05]  /*2430*/  @P0 BRA `(.L_x_30) ;  /* 0x00000000000c0947 */ /* 0x000fea0003800000 */
[----:B------:R-:W-:-:S07]  /*2440*/  MOV R4, 0x2460 ;  /* 0x0000246000047802 */ /* 0x000fce0000000f00 */
[----:B------:R-:W-:Y:S05]  /*2450*/  CALL.REL.NOINC `($__internal_0_$__cuda_sm20_rcp_rn_f32_slowpath) ;  /* 0x0000000000847944 */ /* 0x000fea0003c00000 */
[----:B------:R-:W-:Y:S05]  /*2460*/  BRA `(.L_x_31) ;  /* 0x0000000000107947 */ /* 0x000fea0003800000 */
.L_x_30:
[----:B------:R-:W0:Y:S02]  /*2470*/  MUFU.RCP R3, R6 ;  /* 0x0000000600037308 */ /* 0x000e240000001000 */
[----:B0-----:R-:W-:-:S04]  /*2480*/  FFMA R2, R6, R3, -1 ;  /* 0xbf80000006027423 */ /* 0x001fc80000000003 */
[----:B------:R-:W-:-:S04]  /*2490*/  FADD.FTZ R2, -R2, -RZ ;  /* 0x800000ff02027221 */ /* 0x000fc80000010100 */
[----:B------:R-:W-:-:S07]  /*24a0*/  FFMA R3, R3, R2, R3 ;  /* 0x0000000203037223 */ /* 0x000fce0000000003 */
.L_x_31:
[----:B------:R-:W-:Y:S05]  /*24b0*/  BSYNC.RECONVERGENT B0 ;  /* 0x0000000000007941 */ /* 0x000fea0003800200 */
.L_x_20:
[C---:B------:R-:W-:Y:S01]  /*24c0*/  FMUL R4, |R7|.reuse, 2.8853900432586669922 ;  /* 0x4038aa3b07047820 */ /* 0x040fe20000400200 */
[----:B------:R-:W-:Y:S01]  /*24d0*/  MOV R2, 0x3c80f082 ;  /* 0x3c80f08200027802 */ /* 0x000fe20000000f00 */
[C---:B------:R-:W-:Y:S01]  /*24e0*/  FMUL R5, R7.reuse, R7 ;  /* 0x0000000707057220 */ /* 0x040fe20000400000 */
[----:B------:R-:W-:Y:S01]  /*24f0*/  IMAD.MOV.U32 R9, RZ, RZ, 0x3f800000 ;  /* 0x3f800000ff097424 */ /* 0x000fe200078e00ff */
[----:B------:R-:W-:Y:S02]  /*2500*/  FSETP.GE.AND P0, PT, |R7|, 0.60000002384185791016, PT ;  /* 0x3f19999a0700780b */ /* 0x000fe40003f06200 */
[----:B------:R-:W0:Y:S01]  /*2510*/  MUFU.EX2 R4, R4 ;  /* 0x0000000400047308 */ /* 0x000e220000000800 */
[----:B------:R-:W-:Y:S01]  /*2520*/  FFMA R2, R5, R2, -0.052303962409496307373 ;  /* 0xbd563cae05027423 */ /* 0x000fe20000000002 */
[----:B------:R-:W-:-:S03]  /*2530*/  FSETP.GE.AND P1, PT, |R7|, 9.010913848876953125, PT ;  /* 0x41102cb40700780b */ /* 0x000fc60003f26200 */
[----:B------:R-:W-:-:S04]  /*2540*/  FFMA R2, R5, R2, 0.1331529766321182251 ;  /* 0x3e08594105027423 */ /* 0x000fc80000000002 */
[----:B------:R-:W-:-:S04]  /*2550*/  FFMA R2, R5, R2, -0.33332768082618713379 ;  /* 0xbeaaa9ed05027423 */ /* 0x000fc80000000002 */
[----:B------:R-:W-:Y:S01]  /*2560*/  FFMA R2, R5, R2, RZ ;  /* 0x0000000205027223 */ /* 0x000fe200000000ff */
[----:B0-----:R-:W-:-:S06]  /*2570*/  FADD R6, R4, 1 ;  /* 0x3f80000004067421 */ /* 0x001fcc0000000000 */
[----:B------:R-:W0:Y:S02]  /*2580*/  MUFU.RCP R6, R6 ;  /* 0x0000000600067308 */ /* 0x000e240000001000 */
[----:B0-----:R-:W-:-:S05]  /*2590*/  FFMA R8, R6, -2, R9 ;  /* 0xc000000006087823 */ /* 0x001fca0000000009 */
[----:B------:R-:W-:-:S04]  /*25a0*/  FSEL R8, R8, 1, !P1 ;  /* 0x3f80000008087808 */ /* 0x000fc80004800000 */
[--C-:B------:R-:W-:Y:S01]  /*25b0*/  LOP3.LUT R8, R8, 0x80000000, R7.reuse, 0xb8, !PT ;  /* 0x8000000008087812 */ /* 0x100fe200078eb807 */
[----:B------:R-:W-:-:S04]  /*25c0*/  @!P0 FFMA R8, R2, R7, R7 ;  /* 0x0000000702088223 */ /* 0x000fc80000000007 */
[----:B------:R-:W-:-:S05]  /*25d0*/  FMUL R5, R8, R3 ;  /* 0x0000000308057220 */ /* 0x000fca0000400000 */
[----:B------:R-:W-:-:S13]  /*25e0*/  FSETP.GT.AND P0, PT, |R5|, 0.15000000596046447754, PT ;  /* 0x3e19999a0500780b */ /* 0x000fda0003f04200 */
[----:B------:R-:W0:Y:S02]  /*25f0*/  @P0 LDC.64 R2, c[0x0][0x388] ;  /* 0x0000e200ff020b82 */ /* 0x000e240000000a00 */
[----:B0-----:R-:W-:-:S05]  /*2600*/  @P0 IMAD.WIDE R2, R0, 0x4, R2 ;  /* 0x0000000400020825 */ /* 0x001fca00078e0202 */
[----:B------:R0:W-:Y:S01]  /*2610*/  @P0 STG.E desc[UR8][R2.64], R5 ;  /* 0x0000000502000986 */ /* 0x0001e2000c101908 */
[----:B------:R-:W-:Y:S05]  /*2620*/  @P0 EXIT ;  /* 0x000000000000094d */ /* 0x000fea0003800000 */
[----:B0-----:R-:W0:Y:S02]  /*2630*/  LDC.64 R2, c[0x0][0x388] ;  /* 0x0000e200ff027b82 */ /* 0x001e240000000a00 */
[----:B0-----:R-:W-:-:S05]  /*2640*/  IMAD.WIDE R2, R0, 0x4, R2 ;  /* 0x0000000400027825 */ /* 0x001fca00078e0202 */
[----:B------:R-:W-:Y:S01]  /*2650*/  STG.E desc[UR8][R2.64], RZ ;  /* 0x000000ff02007986 */ /* 0x000fe2000c101908 */
[----:B------:R-:W-:Y:S05]  /*2660*/  EXIT ;  /* 0x000000000000794d */ /* 0x000fea0003800000 */
        .weak           $__internal_0_$__cuda_sm20_rcp_rn_f32_slowpath
        .type           $__internal_0_$__cuda_sm20_rcp_rn_f32_slowpath,@function
        .size           $__internal_0_$__cuda_sm20_rcp_rn_f32_slowpath,($__internal_1_$__cuda_sm20_sqrt_rn_f32_slowpath - $__internal_0_$__cuda_sm20_rcp_rn_f32_slowpath)
$__internal_0_$__cuda_sm20_rcp_rn_f32_slowpath:
[----:B------:R-:W-:Y:S01]  /*2670*/  SHF.L.U32 R2, R6, 0x1, RZ ;  /* 0x0000000106027819 */ /* 0x000fe200000006ff */
[----:B------:R-:W-:Y:S03]  /*2680*/  BSSY.RECONVERGENT B1, `(.L_x_32) ;  /* 0x0000031000017945 */ /* 0x000fe60003800200 */
[----:B------:R-:W-:Y:S01]  /*2690*/  SHF.R.U32.HI R11, RZ, 0x18, R2 ;  /* 0x00000018ff0b7819 */ /* 0x000fe20000011602 */
[----:B------:R-:W-:-:S03]  /*26a0*/  IMAD.MOV.U32 R2, RZ, RZ, R6 ;  /* 0x000000ffff027224 */ /* 0x000fc600078e0006 */
[----:B------:R-:W-:-:S13]  /*26b0*/  ISETP.NE.U32.AND P0, PT, R11, RZ, PT ;  /* 0x000000ff0b00720c */ /* 0x000fda0003f05070 */
[----:B------:R-:W-:Y:S05]  /*26c0*/  @P0 BRA `(.L_x_33) ;  /* 0x0000000000280947 */ /* 0x000fea0003800000 */
[----:B------:R-:W-:-:S04]  /*26d0*/  SHF.L.U32 R3, R2, 0x1, RZ ;  /* 0x0000000102037819 */ /* 0x000fc800000006ff */
[----:B------:R-:W-:-:S13]  /*26e0*/  ISETP.NE.AND P0, PT, R3, RZ, PT ;  /* 0x000000ff0300720c */ /* 0x000fda0003f05270 */
[----:B------:R-:W-:Y:S01]  /*26f0*/  @P0 FFMA R6, R2, 1.84467440737095516160e+19, RZ ;  /* 0x5f80000002060823 */ /* 0x000fe200000000ff */
[----:B------:R-:W-:Y:S08]  /*2700*/  @!P0 MUFU.RCP R5, R2 ;  /* 0x0000000200058308 */ /* 0x000ff00000001000 */
[----:B------:R-:W0:Y:S02]  /*2710*/  @P0 MUFU.RCP R3, R6 ;  /* 0x0000000600030308 */ /* 0x000e240000001000 */
[----:B0-----:R-:W-:-:S04]  /*2720*/  @P0 FFMA R8, R6, R3, -1 ;  /* 0xbf80000006080423 */ /* 0x001fc80000000003 */
[----:B------:R-:W-:-:S04]  /*2730*/  @P0 FADD.FTZ R8, -R8, -RZ ;  /* 0x800000ff08080221 */ /* 0x000fc80000010100 */
[----:B------:R-:W-:-:S04]  /*2740*/  @P0 FFMA R3, R3, R8, R3 ;  /* 0x0000000803030223 */ /* 0x000fc80000000003 */
[----:B------:R-:W-:Y:S01]  /*2750*/  @P0 FFMA R5, R3, 1.84467440737095516160e+19, RZ ;  /* 0x5f80000003050823 */ /* 0x000fe200000000ff */
[----:B------:R-:W-:Y:S06]  /*2760*/  BRA `(.L_x_34) ;  /* 0x0000000000887947 */ /* 0x000fec0003800000 */
.L_x_33:
[----:B------:R-:W-:-:S05]  /*2770*/  VIADD R13, R11, 0xffffff03 ;  /* 0xffffff030b0d7836 */ /* 0x000fca0000000000 */
[----:B------:R-:W-:-:S13]  /*2780*/  ISETP.GT.U32.AND P0, PT, R13, 0x1, PT ;  /* 0x000000010d00780c */ /* 0x000fda0003f04070 */
[----:B------:R-:W-:Y:S05]  /*2790*/  @P0 BRA `(.L_x_35) ;  /* 0x0000000000780947 */ /* 0x000fea0003800000 */
[----:B------:R-:W-:Y:S01]  /*27a0*/  LOP3.LUT R3, R2, 0x7fffff, RZ, 0xc0, !PT ;  /* 0x007fffff02037812 */ /* 0x000fe200078ec0ff */
[----:B------:R-:W-:-:S03]  /*27b0*/  HFMA2 R10, -RZ, RZ, 0, 1.78813934326171875e-07 ;  /* 0x00000003ff0a7431 */ /* 0x000fc600000001ff */
[----:B------:R-:W-:-:S04]  /*27c0*/  LOP3.LUT R3, R3, 0x3f800000, RZ, 0xfc, !PT ;  /* 0x3f80000003037812 */ /* 0x000fc800078efcff */
[----:B------:R-:W0:Y:S01]  /*27d0*/  MUFU.RCP R6, R3 ;  /* 0x0000000300067308 */ /* 0x000e220000001000 */
[----:B------:R-:W-:Y:S01]  /*27e0*/  SHF.L.U32 R10, R10, R13, RZ ;  /* 0x0000000d0a0a7219 */ /* 0x000fe200000006ff */
[----:B0-----:R-:W-:-:S04]  /*27f0*/  FFMA R5, R3, R6, -1 ;  /* 0xbf80000003057423 */ /* 0x001fc80000000006 */
[----:B------:R-:W-:-:S04]  /*2800*/  FADD.FTZ R5, -R5, -RZ ;  /* 0x800000ff05057221 */ /* 0x000fc80000010100 */
[CCC-:B------:R-:W-:Y:S01]  /*2810*/  FFMA.RM R8, R6.reuse, R5.reuse, R6.reuse ;  /* 0x0000000506087223 */ /* 0x1c0fe20000004006 */
[----:B------:R-:W-:-:S04]  /*2820*/  FFMA.RP R9, R6, R5, R6 ;  /* 0x0000000506097223 */ /* 0x000fc80000008006 */
[C---:B------:R-:W-:Y:S02]  /*2830*/  LOP3.LUT R5, R8.reuse, 0x7fffff, RZ, 0xc0, !PT ;  /* 0x007fffff08057812 */ /* 0x040fe400078ec0ff */
[----:B------:R-:W-:Y:S02]  /*2840*/  FSETP.NEU.FTZ.AND P0, PT, R8, R9, PT ;  /* 0x000000090800720b */ /* 0x000fe40003f1d000 */
[----:B------:R-:W-:Y:S02]  /*2850*/  LOP3.LUT R5, R5, 0x800000, RZ, 0xfc, !PT ;  /* 0x0080000005057812 */ /* 0x000fe400078efcff */
[----:B------:R-:W-:Y:S02]  /*2860*/  SEL R6, RZ, 0xffffffff, !P0 ;  /* 0xffffffffff067807 */ /* 0x000fe40004000000 */
[----:B------:R-:W-:-:S03]  /*2870*/  LOP3.LUT R10, R10, R5, RZ, 0xc0, !PT ;  /* 0x000000050a0a7212 */ /* 0x000fc600078ec0ff */
[----:B------:R-:W-:Y:S01]  /*2880*/  IMAD.MOV R6, RZ, RZ, -R6 ;  /* 0x000000ffff067224 */ /* 0x000fe200078e0a06 */
[----:B------:R-:W-:-:S04]  /*2890*/  SHF.R.U32.HI R10, RZ, R13, R10 ;  /* 0x0000000dff0a7219 */ /* 0x000fc8000001160a */
[--C-:B------:R-:W-:Y:S01]  /*28a0*/  LOP3.LUT P1, RZ, R6, R13, R5.reuse, 0xf8, !PT ;  /* 0x0000000d06ff7212 */ /* 0x100fe2000782f805 */
[----:B------:R-:W-:Y:S01]  /*28b0*/  VIADD R6, R11, 0xffffff04 ;  /* 0xffffff040b067836 */ /* 0x000fe20000000000 */
[C---:B------:R-:W-:Y:S02]  /*28c0*/  LOP3.LUT P0, RZ, R10.reuse, 0x1, RZ, 0xc0, !PT ;  /* 0x000000010aff7812 */ /* 0x040fe4000780c0ff */
[----:B------:R-:W-:Y:S02]  /*28d0*/  LOP3.LUT P2, RZ, R10, 0x2, RZ, 0xc0, !PT ;  /* 0x000000020aff7812 */ /* 0x000fe4000784c0ff */
[----:B------:R-:W-:Y:S02]  /*28e0*/  SHF.R.U32.HI R5, RZ, R6, R5 ;  /* 0x00000006ff057219 */ /* 0x000fe40000011605 */
[----:B------:R-:W-:Y:S02]  /*28f0*/  PLOP3.LUT P0, PT, P0, P1, P2, 0xe0, 0x0 ;  /* 0x000000000000781c */ /* 0x000fe40000703c20 */
[----:B------:R-:W-:-:S02]  /*2900*/  LOP3.LUT P1, RZ, R2, 0x7fffff, RZ, 0xc0, !PT ;  /* 0x007fffff02ff7812 */ /* 0x000fc4000782c0ff */
[----:B------:R-:W-:-:S04]  /*2910*/  SEL R3, RZ, 0x1, !P0 ;  /* 0x00000001ff037807 */ /* 0x000fc80004000000 */
[----:B------:R-:W-:-:S04]  /*2920*/  IADD3 R3, PT, PT, -R3, RZ, RZ ;  /* 0x000000ff03037210 */ /* 0x000fc80007ffe1ff */
[----:B------:R-:W-:-:S13]  /*2930*/  ISETP.GE.AND P0, PT, R3, RZ, PT ;  /* 0x000000ff0300720c */ /* 0x000fda0003f06270 */
[----:B------:R-:W-:-:S05]  /*2940*/  @!P0 IADD3 R5, PT, PT, R5, 0x1, RZ ;  /* 0x0000000105058810 */ /* 0x000fca0007ffe0ff */
[----:B------:R-:W-:-:S05]  /*2950*/  @!P1 IMAD.SHL.U32 R5, R5, 0x2, RZ ;  /* 0x0000000205059824 */ /* 0x000fca00078e00ff */
[----:B------:R-:W-:Y:S01]  /*2960*/  LOP3.LUT R5, R5, 0x80000000, R2, 0xf8, !PT ;  /* 0x8000000005057812 */ /* 0x000fe200078ef802 */
[----:B------:R-:W-:Y:S06]  /*2970*/  BRA `(.L_x_34) ;  /* 0x0000000000047947 */ /* 0x000fec0003800000 */
.L_x_35:
[----:B------:R0:W1:Y:S02]  /*2980*/  MUFU.RCP R5, R2 ;  /* 0x0000000200057308 */ /* 0x0000640000001000 */
.L_x_34:
[----:B------:R-:W-:Y:S05]  /*2990*/  BSYNC.RECONVERGENT B1 ;  /* 0x0000000000017941 */ /* 0x000fea0003800200 */
.L_x_32:
[----:B-1----:R-:W-:Y:S01]  /*29a0*/  MOV R3, R5 ;  /* 0x0000000500037202 */ /* 0x002fe20000000f00 */
[----:B------:R-:W-:-:S04]  /*29b0*/  IMAD.MOV.U32 R5, RZ, RZ, 0x0 ;  /* 0x00000000ff057424 */ /* 0x000fc800078e00ff */
[----:B0-----:R-:W-:Y:S05]  /*29c0*/  RET.REL.NODEC R4 `(_Z23quantum_training_kernelPKfPfmi) ;  /* 0xffffffd4048c7950 */ /* 0x001fea0003c3ffff */
        .weak           $__internal_1_$__cuda_sm20_sqrt_rn_f32_slowpath
        .type           $__internal_1_$__cuda_sm20_sqrt_rn_f32_slowpath,@function
        .size           $__internal_1_$__cuda_sm20_sqrt_rn_f32_slowpath,($__internal_2_$__cuda_sm3x_div_rn_noftz_f32_slowpath - $__internal_1_$__cuda_sm20_sqrt_rn_f32_slowpath)
$__internal_1_$__cuda_sm20_sqrt_rn_f32_slowpath:
[----:B------:R-:W-:-:S13]  /*29d0*/  LOP3.LUT P0, RZ, R3, 0x7fffffff, RZ, 0xc0, !PT ;  /* 0x7fffffff03ff7812 */ /* 0x000fda000780c0ff */
[----:B------:R-:W-:Y:S01]  /*29e0*/  @!P0 MOV R4, R3 ;  /* 0x0000000300048202 */ /* 0x000fe20000000f00 */
[----:B------:R-:W-:Y:S06]  /*29f0*/  @!P0 BRA `(.L_x_36) ;  /* 0x0000000000408947 */ /* 0x000fec0003800000 */
[----:B------:R-:W-:-:S13]  /*2a00*/  FSETP.GEU.FTZ.AND P0, PT, R3, RZ, PT ;  /* 0x000000ff0300720b */ /* 0x000fda0003f1e000 */
[----:B------:R-:W-:Y:S01]  /*2a10*/  @!P0 IMAD.MOV.U32 R4, RZ, RZ, 0x7fffffff ;  /* 0x7fffffffff048424 */ /* 0x000fe200078e00ff */
[----:B------:R-:W-:Y:S06]  /*2a20*/  @!P0 BRA `(.L_x_36) ;  /* 0x0000000000348947 */ /* 0x000fec0003800000 */
[----:B------:R-:W-:-:S13]  /*2a30*/  FSETP.GTU.FTZ.AND P0, PT, |R3|, +INF , PT ;  /* 0x7f8000000300780b */ /* 0x000fda0003f1c200 */
[----:B------:R-:W-:Y:S01]  /*2a40*/  @P0 FADD.FTZ R4, R3, 1 ;  /* 0x3f80000003040421 */ /* 0x000fe20000010000 */
[----:B------:R-:W-:Y:S06]  /*2a50*/  @P0 BRA `(.L_x_36) ;  /* 0x0000000000280947 */ /* 0x000fec0003800000 */
[----:B------:R-:W-:-:S13]  /*2a60*/  FSETP.NEU.FTZ.AND P0, PT, |R3|, +INF , PT ;  /* 0x7f8000000300780b */ /* 0x000fda0003f1d200 */
[----:B------:R-:W-:-:S04]  /*2a70*/  @P0 FFMA R5, R3, 1.84467440737095516160e+19, RZ ;  /* 0x5f80000003050823 */ /* 0x000fc800000000ff */
[----:B------:R-:W0:Y:S02]  /*2a80*/  @P0 MUFU.RSQ R4, R5 ;  /* 0x0000000500040308 */ /* 0x000e240000001400 */
[----:B0-----:R-:W-:Y:S01]  /*2a90*/  @P0 FMUL.FTZ R6, R5, R4 ;  /* 0x0000000405060220 */ /* 0x001fe20000410000 */
[----:B------:R-:W-:Y:S01]  /*2aa0*/  @P0 FMUL.FTZ R10, R4, 0.5 ;  /* 0x3f000000040a0820 */ /* 0x000fe20000410000 */
[----:B------:R-:W-:Y:S02]  /*2ab0*/  @!P0 MOV R4, R3 ;  /* 0x0000000300048202 */ /* 0x000fe40000000f00 */
[----:B------:R-:W-:-:S04]  /*2ac0*/  @P0 FADD.FTZ R8, -R6, -RZ ;  /* 0x800000ff06080221 */ /* 0x000fc80000010100 */
[----:B------:R-:W-:-:S04]  /*2ad0*/  @P0 FFMA R9, R6, R8, R5 ;  /* 0x0000000806090223 */ /* 0x000fc80000000005 */
[----:B------:R-:W-:-:S04]  /*2ae0*/  @P0 FFMA R9, R9, R10, R6 ;  /* 0x0000000a09090223 */ /* 0x000fc80000000006 */
[----:B------:R-:W-:-:S07]  /*2af0*/  @P0 FMUL.FTZ R4, R9, 2.3283064365386962891e-10 ;  /* 0x2f80000009040820 */ /* 0x000fce0000410000 */
.L_x_36:
[----:B------:R-:W-:Y:S01]  /*2b00*/  IMAD.MOV.U32 R3, RZ, RZ, R4 ;  /* 0x000000ffff037224 */ /* 0x000fe200078e0004 */
[----:B------:R-:W-:Y:S01]  /*2b10*/  MOV R4, R11 ;  /* 0x0000000b00047202 */ /* 0x000fe20000000f00 */
[----:B------:R-:W-:-:S04]  /*2b20*/  IMAD.MOV.U32 R5, RZ, RZ, 0x0 ;  /* 0x00000000ff057424 */ /* 0x000fc800078e00ff */
[----:B------:R-:W-:Y:S05]  /*2b30*/  RET.REL.NODEC R4 `(_Z23quantum_training_kernelPKfPfmi) ;  /* 0xffffffd404307950 */ /* 0x000fea0003c3ffff */
        .weak           $__internal_2_$__cuda_sm3x_div_rn_noftz_f32_slowpath
        .type           $__internal_2_$__cuda_sm3x_div_rn_noftz_f32_slowpath,@function
        .size           $__internal_2_$__cuda_sm3x_div_rn_noftz_f32_slowpath,(.L_x_51 - $__internal_2_$__cuda_sm3x_div_rn_noftz_f32_slowpath)
$__internal_2_$__cuda_sm3x_div_rn_noftz_f32_slowpath:
[----:B------:R-:W-:Y:S01]  /*2b40*/  SHF.R.U32.HI R15, RZ, 0x17, R4 ;  /* 0x00000017ff0f7819 */ /* 0x000fe20000011604 */
[----:B------:R-:W-:Y:S01]  /*2b50*/  BSSY.RECONVERGENT B1, `(.L_x_37) ;  /* 0x0000063000017945 */ /* 0x000fe20003800200 */
[----:B------:R-:W-:Y:S02]  /*2b60*/  SHF.R.U32.HI R16, RZ, 0x17, R6 ;  /* 0x00000017ff107819 */ /* 0x000fe40000011606 */
[----:B------:R-:W-:Y:S02]  /*2b70*/  LOP3.LUT R15, R15, 0xff, RZ, 0xc0, !PT ;  /* 0x000000ff0f0f7812 */ /* 0x000fe400078ec0ff */
[----:B------:R-:W-:Y:S02]  /*2b80*/  LOP3.LUT R21, R16, 0xff, RZ, 0xc0, !PT ;  /* 0x000000ff10157812 */ /* 0x000fe400078ec0ff */
[----:B------:R-:W-:Y:S02]  /*2b90*/  IADD3 R20, PT, PT, R15, -0x1, RZ ;  /* 0xffffffff0f147810 */ /* 0x000fe40007ffe0ff */
[----:B------:R-:W-:Y:S01]  /*2ba0*/  MOV R17, R4 ;  /* 0x0000000400117202 */ /* 0x000fe20000000f00 */
[----:B------:R-:W-:Y:S01]  /*2bb0*/  VIADD R19, R21, 0xffffffff ;  /* 0xffffffff15137836 */ /* 0x000fe20000000000 */
[----:B------:R-:W-:-:S04]  /*2bc0*/  ISETP.GT.U32.AND P0, PT, R20, 0xfd, PT ;  /* 0x000000fd1400780c */ /* 0x000fc80003f04070 */
[----:B------:R-:W-:-:S13]  /*2bd0*/  ISETP.GT.U32.OR P0, PT, R19, 0xfd, P0 ;  /* 0x000000fd1300780c */ /* 0x000fda0000704470 */
[----:B------:R-:W-:Y:S01]  /*2be0*/  @!P0 IMAD.MOV.U32 R16, RZ, RZ, RZ ;  /* 0x000000ffff108224 */ /* 0x000fe200078e00ff */
[----:B------:R-:W-:Y:S06]  /*2bf0*/  @!P0 BRA `(.L_x_38) ;  /* 0x00000000005c8947 */ /* 0x000fec0003800000 */
[----:B------:R-:W-:Y:S02]  /*2c00*/  FSETP.GTU.FTZ.AND P0, PT, |R6|, +INF , PT ;  /* 0x7f8000000600780b */ /* 0x000fe40003f1c200 */
[----:B------:R-:W-:-:S04]  /*2c10*/  FSETP.GTU.FTZ.AND P1, PT, |R4|, +INF , PT ;  /* 0x7f8000000400780b */ /* 0x000fc80003f3c200 */
[----:B------:R-:W-:-:S13]  /*2c20*/  PLOP3.LUT P0, PT, P0, P1, PT, 0xf8, 0x8f ;  /* 0x00000000008f781c */ /* 0x000fda0000703f70 */
[----:B------:R-:W-:Y:S05]  /*2c30*/  @P0 BRA `(.L_x_39) ;  /* 0x00000004004c0947 */ /* 0x000fea0003800000 */
[----:B------:R-:W-:-:S13]  /*2c40*/  LOP3.LUT P0, RZ, R17, 0x7fffffff, R6, 0xc8, !PT ;  /* 0x7fffffff11ff7812 */ /* 0x000fda000780c806 */
[----:B------:R-:W-:Y:S05]  /*2c50*/  @!P0 BRA `(.L_x_40) ;  /* 0x00000004003c8947 */ /* 0x000fea0003800000 */
[----:B------:R-:W-:Y:S02]  /*2c60*/  FSETP.NEU.FTZ.AND P0, PT, |R6|, +INF , PT ;  /* 0x7f8000000600780b */ /* 0x000fe40003f1d200 */
[----:B------:R-:W-:Y:S02]  /*2c70*/  FSETP.NEU.FTZ.AND P2, PT, |R4|, +INF , PT ;  /* 0x7f8000000400780b */ /* 0x000fe40003f5d200 */
[----:B------:R-:W-:-:S11]  /*2c80*/  FSETP.NEU.FTZ.AND P1, PT, |R6|, +INF , PT ;  /* 0x7f8000000600780b */ /* 0x000fd60003f3d200 */
[----:B------:R-:W-:Y:S05]  /*2c90*/  @!P2 BRA !P0, `(.L_x_40) ;  /* 0x00000004002ca947 */ /* 0x000fea0004000000 */
[----:B------:R-:W-:-:S04]  /*2ca0*/  LOP3.LUT P0, RZ, R6, 0x7fffffff, RZ, 0xc0, !PT ;  /* 0x7fffffff06ff7812 */ /* 0x000fc8000780c0ff */
[----:B------:R-:W-:-:S13]  /*2cb0*/  PLOP3.LUT P0, PT, P2, P0, PT, 0x2f, 0xf2 ;  /* 0x0000000000f2781c */ /* 0x000fda0001700577 */
[----:B------:R-:W-:Y:S05]  /*2cc0*/  @P0 BRA `(.L_x_41) ;  /* 0x0000000400180947 */ /* 0x000fea0003800000 */
[----:B------:R-:W-:-:S04]  /*2cd0*/  LOP3.LUT P0, RZ, R17, 0x7fffffff, RZ, 0xc0, !PT ;  /* 0x7fffffff11ff7812 */ /* 0x000fc8000780c0ff */
[----:B------:R-:W-:-:S13]  /*2ce0*/  PLOP3.LUT P0, PT, P1, P0, PT, 0x2f, 0xf2 ;  /* 0x0000000000f2781c */ /* 0x000fda0000f00577 */
[----:B------:R-:W-:Y:S05]  /*2cf0*/  @P0 BRA `(.L_x_42) ;  /* 0x0000000400000947 */ /* 0x000fea0003800000 */
[----:B------:R-:W-:Y:S02]  /*2d00*/  ISETP.GE.AND P0, PT, R19, RZ, PT ;  /* 0x000000ff1300720c */ /* 0x000fe40003f06270 */
[----:B------:R-:W-:-:S11]  /*2d10*/  ISETP.GE.AND P1, PT, R20, RZ, PT ;  /* 0x000000ff1400720c */ /* 0x000fd60003f26270 */
[----:B------:R-:W-:Y:S01]  /*2d20*/  @P0 MOV R16, RZ ;  /* 0x000000ff00100202 */ /* 0x000fe20000000f00 */
[----:B------:R-:W-:Y:S02]  /*2d30*/  @!P0 IMAD.MOV.U32 R16, RZ, RZ, -0x40 ;  /* 0xffffffc0ff108424 */ /* 0x000fe400078e00ff */
[----:B------:R-:W-:Y:S01]  /*2d40*/  @!P0 FFMA R6, R6, 1.84467440737095516160e+19, RZ ;  /* 0x5f80000006068823 */ /* 0x000fe200000000ff */
[----:B------:R-:W-:Y:S02]  /*2d50*/  @!P1 FFMA R17, R4, 1.84467440737095516160e+19, RZ ;  /* 0x5f80000004119823 */ /* 0x000fe400000000ff */
[----:B------:R-:W-:-:S07]  /*2d60*/  @!P1 IADD3 R16, PT, PT, R16, 0x40, RZ ;  /* 0x0000004010109810 */ /* 0x000fce0007ffe0ff */
.L_x_38:
[----:B------:R-:W-:Y:S01]  /*2d70*/  LEA R20, R15, 0xc0800000, 0x17 ;  /* 0xc08000000f147811 */ /* 0x000fe200078eb8ff */
[----:B------:R-:W-:Y:S01]  /*2d80*/  BSSY.RECONVERGENT B2, `(.L_x_43) ;  /* 0x0000036000027945 */ /* 0x000fe20003800200 */
[----:B------:R-:W-:-:S03]  /*2d90*/  IADD3 R21, PT, PT, R21, -0x7f, RZ ;  /* 0xffffff8115157810 */ /* 0x000fc60007ffe0ff */
[----:B------:R-:W-:Y:S02]  /*2da0*/  IMAD.IADD R22, R17, 0x1, -R20 ;  /* 0x0000000111167824 */ /* 0x000fe400078e0a14 */
[C---:B------:R-:W-:Y:S01]  /*2db0*/  IMAD R6, R21.reuse, -0x800000, R6 ;  /* 0xff80000015067824 */ /* 0x040fe200078e0206 */
[----:B------:R-:W-:Y:S01]  /*2dc0*/  IADD3 R21, PT, PT, R21, 0x7f, -R15 ;  /* 0x0000007f15157810 */ /* 0x000fe20007ffe80f */
[----:B------:R-:W0:Y:S01]  /*2dd0*/  MUFU.RCP R17, R22 ;  /* 0x0000001600117308 */ /* 0x000e220000001000 */
[----:B------:R-:W-:-:S03]  /*2de0*/  FADD.FTZ R19, -R22, -RZ ;  /* 0x800000ff16137221 */ /* 0x000fc60000010100 */
[----:B------:R-:W-:Y:S02]  /*2df0*/  IMAD.IADD R21, R21, 0x1, R16 ;  /* 0x0000000115157824 */ /* 0x000fe400078e0210 */
[----:B0-----:R-:W-:-:S04]  /*2e00*/  FFMA R20, R17, R19, 1 ;  /* 0x3f80000011147423 */ /* 0x001fc80000000013 */
[----:B------:R-:W-:-:S04]  /*2e10*/  FFMA R17, R17, R20, R17 ;  /* 0x0000001411117223 */ /* 0x000fc80000000011 */
[----:B------:R-:W-:-:S04]  /*2e20*/  FFMA R20, R6, R17, RZ ;  /* 0x0000001106147223 */ /* 0x000fc800000000ff */
[----:B------:R-:W-:-:S04]  /*2e30*/  FFMA R23, R19, R20, R6 ;  /* 0x0000001413177223 */ /* 0x000fc80000000006 */
[----:B------:R-:W-:-:S04]  /*2e40*/  FFMA R20, R17, R23, R20 ;  /* 0x0000001711147223 */ /* 0x000fc80000000014 */
[----:B------:R-:W-:-:S04]  /*2e50*/  FFMA R19, R19, R20, R6 ;  /* 0x0000001413137223 */ /* 0x000fc80000000006 */
[----:B------:R-:W-:-:S05]  /*2e60*/  FFMA R6, R17, R19, R20 ;  /* 0x0000001311067223 */ /* 0x000fca0000000014 */
[----:B------:R-:W-:-:S04]  /*2e70*/  SHF.R.U32.HI R15, RZ, 0x17, R6 ;  /* 0x00000017ff0f7819 */ /* 0x000fc80000011606 */
[----:B------:R-:W-:-:S04]  /*2e80*/  LOP3.LUT R15, R15, 0xff, RZ, 0xc0, !PT ;  /* 0x000000ff0f0f7812 */ /* 0x000fc800078ec0ff */
[----:B------:R-:W-:-:S05]  /*2e90*/  IADD3 R22, PT, PT, R15, R21, RZ ;  /* 0x000000150f167210 */ /* 0x000fca0007ffe0ff */
[----:B------:R-:W-:-:S05]  /*2ea0*/  VIADD R15, R22, 0xffffffff ;  /* 0xffffffff160f7836 */ /* 0x000fca0000000000 */
[----:B------:R-:W-:-:S13]  /*2eb0*/  ISETP.GE.U32.AND P0, PT, R15, 0xfe, PT ;  /* 0x000000fe0f00780c */ /* 0x000fda0003f06070 */
[----:B------:R-:W-:Y:S05]  /*2ec0*/  @!P0 BRA `(.L_x_44) ;  /* 0x0000000000808947 */ /* 0x000fea0003800000 */
[----:B------:R-:W-:-:S13]  /*2ed0*/  ISETP.GT.AND P0, PT, R22, 0xfe, PT ;  /* 0x000000fe1600780c */ /* 0x000fda0003f04270 */
[----:B------:R-:W-:Y:S05]  /*2ee0*/  @P0 BRA `(.L_x_45) ;  /* 0x00000000006c0947 */ /* 0x000fea0003800000 */
[----:B------:R-:W-:-:S13]  /*2ef0*/  ISETP.GE.AND P0, PT, R22, 0x1, PT ;  /* 0x000000011600780c */ /* 0x000fda0003f06270 */
[----:B------:R-:W-:Y:S05]  /*2f00*/  @P0 BRA `(.L_x_46) ;  /* 0x0000000000740947 */ /* 0x000fea0003800000 */
[----:B------:R-:W-:Y:S02]  /*2f10*/  ISETP.GE.AND P0, PT, R22, -0x18, PT ;  /* 0xffffffe81600780c */ /* 0x000fe40003f06270 */
[----:B------:R-:W-:-:S11]  /*2f20*/  LOP3.LUT R6, R6, 0x80000000, RZ, 0xc0, !PT ;  /* 0x8000000006067812 */ /* 0x000fd600078ec0ff */
[----:B------:R-:W-:Y:S05]  /*2f30*/  @!P0 BRA `(.L_x_46) ;  /* 0x0000000000688947 */ /* 0x000fea0003800000 */
[-CC-:B------:R-:W-:Y:S01]  /*2f40*/  FFMA.RZ R15, R17, R19.reuse, R20.reuse ;  /* 0x00000013110f7223 */ /* 0x180fe2000000c014 */
[C---:B------:R-:W-:Y:S02]  /*2f50*/  ISETP.NE.AND P2, PT, R22.reuse, RZ, PT ;  /* 0x000000ff1600720c */ /* 0x040fe40003f45270 */
[C---:B------:R-:W-:Y:S02]  /*2f60*/  ISETP.NE.AND P1, PT, R22.reuse, RZ, PT ;  /* 0x000000ff1600720c */ /* 0x040fe40003f25270 */
[----:B------:R-:W-:Y:S01]  /*2f70*/  LOP3.LUT R16, R15, 0x7fffff, RZ, 0xc0, !PT ;  /* 0x007fffff0f107812 */ /* 0x000fe200078ec0ff */
[CCC-:B------:R-:W-:Y:S01]  /*2f80*/  FFMA.RP R15, R17.reuse, R19.reuse, R20.reuse ;  /* 0x00000013110f7223 */ /* 0x1c0fe20000008014 */
[----:B------:R-:W-:Y:S01]  /*2f90*/  FFMA.RM R20, R17, R19, R20 ;  /* 0x0000001311147223 */ /* 0x000fe20000004014 */
[----:B------:R-:W-:Y:S01]  /*2fa0*/  IADD3 R17, PT, PT, R22, 0x20, RZ ;  /* 0x0000002016117810 */ /* 0x000fe20007ffe0ff */
[----:B------:R-:W-:Y:S01]  /*2fb0*/  IMAD.MOV R19, RZ, RZ, -R22 ;  /* 0x000000ffff137224 */ /* 0x000fe200078e0a16 */
[----:B------:R-:W-:-:S02]  /*2fc0*/  LOP3.LUT R16, R16, 0x800000, RZ, 0xfc, !PT ;  /* 0x0080000010107812 */ /* 0x000fc400078efcff */
[----:B------:R-:W-:Y:S02]  /*2fd0*/  FSETP.NEU.FTZ.AND P0, PT, R15, R20, PT ;  /* 0x000000140f00720b */ /* 0x000fe40003f1d000 */
[----:B------:R-:W-:Y:S02]  /*2fe0*/  SHF.L.U32 R17, R16, R17, RZ ;  /* 0x0000001110117219 */ /* 0x000fe400000006ff */
[----:B------:R-:W-:Y:S02]  /*2ff0*/  SEL R15, R19, RZ, P2 ;  /* 0x000000ff130f7207 */ /* 0x000fe40001000000 */
[----:B------:R-:W-:Y:S02]  /*3000*/  ISETP.NE.AND P1, PT, R17, RZ, P1 ;  /* 0x000000ff1100720c */ /* 0x000fe40000f25270 */
[----:B------:R-:W-:Y:S02]  /*3010*/  SHF.R.U32.HI R15, RZ, R15, R16 ;  /* 0x0000000fff0f7219 */ /* 0x000fe40000011610 */
[----:B------:R-:W-:-:S02]  /*3020*/  PLOP3.LUT P0, PT, P0, P1, PT, 0xf8, 0x8f ;  /* 0x00000000008f781c */ /* 0x000fc40000703f70 */
[----:B------:R-:W-:Y:S02]  /*3030*/  SHF.R.U32.HI R17, RZ, 0x1, R15 ;  /* 0x00000001ff117819 */ /* 0x000fe4000001160f */
[----:B------:R-:W-:-:S04]  /*3040*/  SEL R16, RZ, 0x1, !P0 ;  /* 0x00000001ff107807 */ /* 0x000fc80004000000 */
[----:B------:R-:W-:-:S04]  /*3050*/  LOP3.LUT R16, R16, 0x1, R17, 0xf8, !PT ;  /* 0x0000000110107812 */ /* 0x000fc800078ef811 */
[----:B------:R-:W-:-:S04]  /*3060*/  LOP3.LUT R16, R16, R15, RZ, 0xc0, !PT ;  /* 0x0000000f10107212 */ /* 0x000fc800078ec0ff */
[----:B------:R-:W-:-:S04]  /*3070*/  IADD3 R17, PT, PT, R17, R16, RZ ;  /* 0x0000001011117210 */ /* 0x000fc80007ffe0ff */
[----:B------:R-:W-:Y:S01]  /*3080*/  LOP3.LUT R6, R17, R6, RZ, 0xfc, !PT ;  /* 0x0000000611067212 */ /* 0x000fe200078efcff */
[----:B------:R-:W-:Y:S06]  /*3090*/  BRA `(.L_x_46) ;  /* 0x0000000000107947 */ /* 0x000fec0003800000 */
.L_x_45:
[----:B------:R-:W-:-:S04]  /*30a0*/  LOP3.LUT R6, R6, 0x80000000, RZ, 0xc0, !PT ;  /* 0x8000000006067812 */ /* 0x000fc800078ec0ff */
[----:B------:R-:W-:Y:S01]  /*30b0*/  LOP3.LUT R6, R6, 0x7f800000, RZ, 0xfc, !PT ;  /* 0x7f80000006067812 */ /* 0x000fe200078efcff */
[----:B------:R-:W-:Y:S06]  /*30c0*/  BRA `(.L_x_46) ;  /* 0x0000000000047947 */ /* 0x000fec0003800000 */
.L_x_44:
[----:B------:R-:W-:-:S07]  /*30d0*/  IMAD R6, R21, 0x800000, R6 ;  /* 0x0080000015067824 */ /* 0x000fce00078e0206 */
.L_x_46:
[----:B------:R-:W-:Y:S05]  /*30e0*/  BSYNC.RECONVERGENT B2 ;  /* 0x0000000000027941 */ /* 0x000fea0003800200 */
.L_x_43:
[----:B------:R-:W-:Y:S05]  /*30f0*/  BRA `(.L_x_47) ;  /* 0x0000000000207947 */ /* 0x000fea0003800000 */
.L_x_42:
[----:B------:R-:W-:-:S04]  /*3100*/  LOP3.LUT R6, R17, 0x80000000, R6, 0x48, !PT ;  /* 0x8000000011067812 */ /* 0x000fc800078e4806 */
[----:B------:R-:W-:Y:S01]  /*3110*/  LOP3.LUT R6, R6, 0x7f800000, RZ, 0xfc, !PT ;  /* 0x7f80000006067812 */ /* 0x000fe200078efcff */
[----:B------:R-:W-:Y:S06]  /*3120*/  BRA `(.L_x_47) ;  /* 0x0000000000147947 */ /* 0x000fec0003800000 */
.L_x_41:
[----:B------:R-:W-:Y:S01]  /*3130*/  LOP3.LUT R6, R17, 0x80000000, R6, 0x48, !PT ;  /* 0x8000000011067812 */ /* 0x000fe200078e4806 */
[----:B------:R-:W-:Y:S06]  /*3140*/  BRA `(.L_x_47) ;  /* 0x00000000000c7947 */ /* 0x000fec0003800000 */
.L_x_40:
[----:B------:R-:W0:Y:S01]  /*3150*/  MUFU.RSQ R6, -QNAN ;  /* 0xffc0000000067908 */ /* 0x000e220000001400 */
[----:B------:R-:W-:Y:S05]  /*3160*/  BRA `(.L_x_47) ;  /* 0x0000000000047947 */ /* 0x000fea0003800000 */
.L_x_39:
[----:B------:R-:W-:-:S07]  /*3170*/  FADD.FTZ R6, R6, R4 ;  /* 0x0000000406067221 */ /* 0x000fce0000010000 */
.L_x_47:
[----:B------:R-:W-:Y:S05]  /*3180*/  BSYNC.RECONVERGENT B1 ;  /* 0x0000000000017941 */ /* 0x000fea0003800200 */
.L_x_37:
[----:B------:R-:W-:-:S04]  /*3190*/  HFMA2 R15, -RZ, RZ, 0, 0 ;  /* 0x00000000ff0f7431 */ /* 0x000fc800000001ff */
[----:B0-----:R-:W-:Y:S05]  /*31a0*/  RET.REL.NODEC R14 `(_Z23quantum_training_kernelPKfPfmi) ;  /* 0xffffffcc0e947950 */ /* 0x001fea0003c3ffff */
.L_x_48:
[----:B------:R-:W-:-:S00]  /*31b0*/  BRA `(.L_x_48) ;  /* 0xfffffffc00fc7947 */ /* 0x000fc0000383ffff */
[----:B------:R-:W-:-:S00]  /*31c0*/  NOP ;  /* 0x0000000000007918 */ /* 0x000fc00000000000 */
        /* <DEDUP_REMOVED lines=11> */
.L_x_51:


//--------------------- .nv.global.init           --------------------------
	.section	.nv.global.init,"aw",@progbits
	.align	4
.nv.global.init:
	.type		__cudart_i2opi_f,@object
	.size		__cudart_i2opi_f,(.L_0 - __cudart_i2opi_f)
__cudart_i2opi_f:
        /*0000*/ 	.byte	0x41, 0x90, 0x43, 0x3c, 0x99, 0x95, 0x62, 0xdb, 0xc0, 0xdd, 0x34, 0xf5, 0xd1, 0x57, 0x27, 0xfc
        /*0010*/ 	.byte	0x29, 0x15, 0x44, 0x4e, 0x6e, 0x83, 0xf9, 0xa2
.L_0:


//--------------------- .nv.shared.reserved.0     --------------------------
	.section	.nv.shared.reserved.0,"aw",@nobits
	.weak		__nv_reservedSMEM_offset_0_alias
	.size		__nv_reservedSMEM_offset_0_alias, 0, 64
	.other		__nv_reservedSMEM_offset_0_alias,@"STO_CUDA_RESERVED_SHARED STV_DEFAULT"
__nv_reservedSMEM_offset_0_alias:
	.zero		0
	.zero		64


//--------------------- .nv.constant0._Z23quantum_training_kernelPKfPfmi --------------------------
	.section	.nv.constant0._Z23quantum_training_kernelPKfPfmi,"a",@progbits
	.sectionflags	@""
	.align	4
.nv.constant0._Z23quantum_training_kernelPKfPfmi:
	.zero		924


//--------------------- SYMBOLS --------------------------

	.type		.nv.reservedSmem.offset0,@object
	.size		.nv.reservedSmem.offset0,0x4
